//
// Generated by NVIDIA NVVM Compiler
//
// Compiler Build ID: CL-36424714
// Cuda compilation tools, release 13.0, V13.0.88
// Based on NVVM 20.0.0
//

.version 9.0
.target sm_100
.address_size 64

	// .globl	hma_batch_f32
.extern .shared .align 16 .b8 sh_ring[];

.visible .entry hma_batch_f32(
	.param .u64 .ptr .align 1 hma_batch_f32_param_0,
	.param .u64 .ptr .align 1 hma_batch_f32_param_1,
	.param .u32 hma_batch_f32_param_2,
	.param .u32 hma_batch_f32_param_3,
	.param .u32 hma_batch_f32_param_4,
	.param .u32 hma_batch_f32_param_5,
	.param .u64 .ptr .align 1 hma_batch_f32_param_6,
	.param .u64 .ptr .align 1 hma_batch_f32_param_7
)
{
	.reg .pred 	%p<89>;
	.reg .b32 	%r<269>;
	.reg .b32 	%f<154>;
	.reg .b64 	%rd<96>;

	ld.param.u64 	%rd8, [hma_batch_f32_param_0];
	ld.param.u64 	%rd7, [hma_batch_f32_param_1];
	ld.param.u32 	%r105, [hma_batch_f32_param_2];
	ld.param.u32 	%r106, [hma_batch_f32_param_3];
	ld.param.u32 	%r107, [hma_batch_f32_param_4];
	ld.param.u32 	%r108, [hma_batch_f32_param_5];
	ld.param.u64 	%rd9, [hma_batch_f32_param_7];
	cvta.to.global.u64 	%rd1, %rd8;
	cvta.to.global.u64 	%rd2, %rd9;
	cvta.to.global.u64 	%rd3, %rd7;
	mov.u32 	%r109, %ntid.x;
	mov.u32 	%r110, %nctaid.x;
	mul.lo.s32 	%r1, %r109, %r110;
	mov.u32 	%r111, %ctaid.x;
	mov.u32 	%r2, %tid.x;
	mad.lo.s32 	%r228, %r111, %r109, %r2;
	setp.ge.s32 	%p1, %r228, %r106;
	@%p1 bra 	$L__BB0_131;
	setp.le.u32 	%p2, %r105, %r107;
	sub.s32 	%r4, %r105, %r107;
	mul.lo.s32 	%r5, %r108, %r2;
	@%p2 bra 	$L__BB0_93;
	shl.b32 	%r144, %r5, 2;
	mov.u32 	%r145, sh_ring;
	add.s32 	%r6, %r145, %r144;
	add.s32 	%r7, %r105, -1;
	and.b32  	%r8, %r105, 7;
	and.b32  	%r9, %r105, 3;
	and.b32  	%r10, %r105, 2147483640;
	and.b32  	%r11, %r105, 1;
$L__BB0_3:
	ld.param.u64 	%rd95, [hma_batch_f32_param_1];
	add.s32 	%r13, %r9, -1;
	add.s32 	%r14, %r8, -1;
	mul.lo.s32 	%r15, %r228, %r105;
	cvta.to.global.u64 	%rd36, %rd95;
	mul.wide.s32 	%rd37, %r228, 4;
	add.s64 	%rd38, %rd36, %rd37;
	ld.global.nc.u32 	%r16, [%rd38];
	shr.s32 	%r17, %r16, 1;
	setp.lt.s32 	%p28, %r16, 2;
	setp.lt.s32 	%p29, %r17, 1;
	or.pred  	%p30, %p28, %p29;
	@%p30 bra 	$L__BB0_38;
	cvt.rn.f32.u32 	%f1, %r16;
	sqrt.rn.f32 	%f70, %f1;
	cvt.rzi.s32.f32 	%r146, %f70;
	max.s32 	%r18, %r146, 1;
	setp.gt.s32 	%p31, %r18, %r108;
	@%p31 bra 	$L__BB0_50;
	add.s32 	%r147, %r16, %r18;
	add.s32 	%r148, %r147, -1;
	setp.lt.s32 	%p32, %r4, %r148;
	@%p32 bra 	$L__BB0_36;
	add.s32 	%r149, %r107, %r16;
	add.s32 	%r150, %r149, %r18;
	add.s32 	%r151, %r150, -2;
	min.s32 	%r19, %r151, %r105;
	setp.gt.s32 	%p33, %r19, 0;
	@%p33 bra 	$L__BB0_82;
$L__BB0_7:
	setp.gt.s32 	%p42, %r4, 0;
	cvt.rn.f32.u32 	%f2, %r17;
	cvt.rn.f32.u32 	%f3, %r18;
	mul.f32 	%f71, %f2, 0f3F000000;
	add.f32 	%f72, %f2, 0f3F800000;
	mul.f32 	%f73, %f71, %f72;
	mul.f32 	%f74, %f1, 0f3F000000;
	add.f32 	%f75, %f1, 0f3F800000;
	mul.f32 	%f76, %f74, %f75;
	mul.f32 	%f77, %f3, 0f3F000000;
	add.f32 	%f78, %f3, 0f3F800000;
	mul.f32 	%f79, %f77, %f78;
	rcp.rn.f32 	%f4, %f73;
	rcp.rn.f32 	%f5, %f76;
	rcp.rn.f32 	%f6, %f79;
	@%p42 bra 	$L__BB0_8;
	bra.uni 	$L__BB0_37;
$L__BB0_8:
	setp.eq.s32 	%p43, %r7, %r107;
	mov.f32 	%f145, 0f00000000;
	mov.b32 	%r250, 0;
	mov.u32 	%r237, %r250;
	mov.u32 	%r236, %r250;
	mov.f32 	%f144, %f145;
	mov.f32 	%f148, %f145;
	mov.f32 	%f149, %f145;
	mov.f32 	%f150, %f145;
	mov.f32 	%f151, %f145;
	@%p43 bra 	$L__BB0_33;
	mov.f32 	%f145, 0f00000000;
	mov.b32 	%r231, 0;
	mov.u32 	%r237, %r231;
	mov.u32 	%r236, %r231;
$L__BB0_10:
	add.s32 	%r163, %r231, %r107;
	cvt.s64.s32 	%rd4, %r163;
	mul.wide.s32 	%rd47, %r163, 4;
	add.s64 	%rd5, %rd1, %rd47;
	ld.global.nc.f32 	%f13, [%rd5];
	setp.lt.s32 	%p44, %r231, %r16;
	sub.s32 	%r164, %r163, %r16;
	mul.wide.s32 	%rd48, %r164, 4;
	add.s64 	%rd6, %rd1, %rd48;
	@%p44 bra 	$L__BB0_12;
	ld.global.nc.f32 	%f82, [%rd6];
	add.f32 	%f83, %f149, %f13;
	sub.f32 	%f134, %f83, %f82;
	sub.f32 	%f84, %f148, %f149;
	fma.rn.f32 	%f135, %f1, %f13, %f84;
	bra.uni 	$L__BB0_13;
$L__BB0_12:
	add.s32 	%r165, %r231, 1;
	cvt.rn.f32.u32 	%f85, %r165;
	fma.rn.f32 	%f135, %f85, %f13, %f148;
	add.f32 	%f134, %f149, %f13;
$L__BB0_13:
	setp.lt.s32 	%p45, %r231, %r17;
	@%p45 bra 	$L__BB0_15;
	cvt.u32.u64 	%r166, %rd4;
	sub.s32 	%r167, %r166, %r17;
	mul.wide.s32 	%rd49, %r167, 4;
	add.s64 	%rd50, %rd1, %rd49;
	ld.global.nc.f32 	%f86, [%rd50];
	add.f32 	%f87, %f151, %f13;
	sub.f32 	%f136, %f87, %f86;
	sub.f32 	%f88, %f150, %f151;
	fma.rn.f32 	%f137, %f2, %f13, %f88;
	bra.uni 	$L__BB0_16;
$L__BB0_15:
	add.s32 	%r168, %r231, 1;
	cvt.rn.f32.u32 	%f89, %r168;
	fma.rn.f32 	%f137, %f89, %f13, %f150;
	add.f32 	%f136, %f151, %f13;
$L__BB0_16:
	add.s32 	%r27, %r231, 1;
	setp.lt.s32 	%p46, %r27, %r16;
	@%p46 bra 	$L__BB0_21;
	mul.f32 	%f90, %f5, %f135;
	mul.f32 	%f91, %f4, %f137;
	fma.rn.f32 	%f92, %f4, %f137, %f91;
	sub.f32 	%f26, %f92, %f90;
	setp.lt.s32 	%p47, %r237, %r18;
	@%p47 bra 	$L__BB0_19;
	cvt.u32.u64 	%r169, %rd4;
	shl.b32 	%r170, %r236, 2;
	add.s32 	%r171, %r6, %r170;
	ld.shared.f32 	%f93, [%r171];
	st.shared.f32 	[%r171], %f26;
	add.s32 	%r172, %r236, 1;
	setp.eq.s32 	%p48, %r172, %r18;
	selp.b32 	%r236, 0, %r172, %p48;
	add.f32 	%f94, %f144, %f26;
	sub.f32 	%f27, %f94, %f93;
	sub.f32 	%f95, %f145, %f144;
	fma.rn.f32 	%f145, %f3, %f26, %f95;
	mul.f32 	%f96, %f6, %f145;
	add.s32 	%r173, %r169, %r15;
	mul.wide.s32 	%rd51, %r173, 4;
	add.s64 	%rd52, %rd2, %rd51;
	st.global.f32 	[%rd52], %f96;
	mov.f32 	%f144, %f27;
	bra.uni 	$L__BB0_21;
$L__BB0_19:
	shl.b32 	%r174, %r237, 2;
	add.s32 	%r175, %r6, %r174;
	st.shared.f32 	[%r175], %f26;
	add.s32 	%r237, %r237, 1;
	cvt.rn.f32.u32 	%f97, %r237;
	fma.rn.f32 	%f145, %f97, %f26, %f145;
	add.f32 	%f144, %f144, %f26;
	setp.ne.s32 	%p49, %r237, %r18;
	@%p49 bra 	$L__BB0_21;
	cvt.u32.u64 	%r176, %rd4;
	mul.f32 	%f98, %f6, %f145;
	add.s32 	%r177, %r176, %r15;
	mul.wide.s32 	%rd53, %r177, 4;
	add.s64 	%rd54, %rd2, %rd53;
	st.global.f32 	[%rd54], %f98;
	mov.u32 	%r237, %r18;
$L__BB0_21:
	ld.global.nc.f32 	%f33, [%rd5+4];
	@%p46 bra 	$L__BB0_23;
	ld.global.nc.f32 	%f99, [%rd6+4];
	add.f32 	%f100, %f134, %f33;
	sub.f32 	%f149, %f100, %f99;
	sub.f32 	%f101, %f135, %f134;
	fma.rn.f32 	%f148, %f1, %f33, %f101;
	bra.uni 	$L__BB0_24;
$L__BB0_23:
	add.s32 	%r178, %r231, 2;
	cvt.rn.f32.u32 	%f102, %r178;
	fma.rn.f32 	%f148, %f102, %f33, %f135;
	add.f32 	%f149, %f134, %f33;
$L__BB0_24:
	setp.lt.s32 	%p51, %r27, %r17;
	@%p51 bra 	$L__BB0_26;
	cvt.u32.u64 	%r179, %rd4;
	sub.s32 	%r180, %r179, %r17;
	mul.wide.s32 	%rd55, %r180, 4;
	add.s64 	%rd56, %rd1, %rd55;
	ld.global.nc.f32 	%f103, [%rd56+4];
	add.f32 	%f104, %f136, %f33;
	sub.f32 	%f151, %f104, %f103;
	sub.f32 	%f105, %f137, %f136;
	fma.rn.f32 	%f150, %f2, %f33, %f105;
	bra.uni 	$L__BB0_27;
$L__BB0_26:
	add.s32 	%r181, %r231, 2;
	cvt.rn.f32.u32 	%f106, %r181;
	fma.rn.f32 	%f150, %f106, %f33, %f137;
	add.f32 	%f151, %f136, %f33;
$L__BB0_27:
	add.s32 	%r231, %r231, 2;
	setp.lt.s32 	%p52, %r231, %r16;
	@%p52 bra 	$L__BB0_32;
	mul.f32 	%f107, %f5, %f148;
	mul.f32 	%f108, %f4, %f150;
	fma.rn.f32 	%f109, %f4, %f150, %f108;
	sub.f32 	%f46, %f109, %f107;
	setp.lt.s32 	%p53, %r237, %r18;
	@%p53 bra 	$L__BB0_30;
	shl.b32 	%r182, %r236, 2;
	add.s32 	%r183, %r6, %r182;
	ld.shared.f32 	%f110, [%r183];
	st.shared.f32 	[%r183], %f46;
	add.s32 	%r184, %r236, 1;
	setp.eq.s32 	%p54, %r184, %r18;
	selp.b32 	%r236, 0, %r184, %p54;
	add.f32 	%f111, %f144, %f46;
	sub.f32 	%f47, %f111, %f110;
	sub.f32 	%f112, %f145, %f144;
	fma.rn.f32 	%f145, %f3, %f46, %f112;
	mul.f32 	%f113, %f6, %f145;
	cvt.s64.s32 	%rd57, %r15;
	add.s64 	%rd58, %rd4, %rd57;
	shl.b64 	%rd59, %rd58, 2;
	add.s64 	%rd60, %rd2, %rd59;
	st.global.f32 	[%rd60+4], %f113;
	mov.f32 	%f144, %f47;
	bra.uni 	$L__BB0_32;
$L__BB0_30:
	shl.b32 	%r185, %r237, 2;
	add.s32 	%r186, %r6, %r185;
	st.shared.f32 	[%r186], %f46;
	add.s32 	%r237, %r237, 1;
	cvt.rn.f32.u32 	%f114, %r237;
	fma.rn.f32 	%f145, %f114, %f46, %f145;
	add.f32 	%f144, %f144, %f46;
	setp.ne.s32 	%p55, %r237, %r18;
	@%p55 bra 	$L__BB0_32;
	mul.f32 	%f115, %f6, %f145;
	cvt.s64.s32 	%rd61, %r15;
	add.s64 	%rd62, %rd4, %rd61;
	shl.b64 	%rd63, %rd62, 2;
	add.s64 	%rd64, %rd2, %rd63;
	st.global.f32 	[%rd64+4], %f115;
	mov.u32 	%r237, %r18;
$L__BB0_32:
	and.b32  	%r250, %r4, 2147483646;
	setp.eq.s32 	%p56, %r231, %r250;
	@%p56 bra 	$L__BB0_33;
	bra.uni 	$L__BB0_10;
$L__BB0_33:
	and.b32  	%r187, %r4, 1;
	setp.eq.b32 	%p57, %r187, 1;
	not.pred 	%p58, %p57;
	@%p58 bra 	$L__BB0_37;
	add.s32 	%r63, %r250, %r107;
	mul.wide.s32 	%rd65, %r63, 4;
	add.s64 	%rd66, %rd1, %rd65;
	ld.global.nc.f32 	%f59, [%rd66];
	setp.lt.s32 	%p59, %r250, %r16;
	@%p59 bra 	$L__BB0_73;
	sub.f32 	%f116, %f148, %f149;
	fma.rn.f32 	%f152, %f1, %f59, %f116;
	bra.uni 	$L__BB0_74;
$L__BB0_36:
	setp.gt.s32 	%p64, %r105, 0;
	@%p64 bra 	$L__BB0_62;
$L__BB0_37:
	add.s32 	%r228, %r228, %r1;
	setp.lt.s32 	%p88, %r228, %r106;
	@%p88 bra 	$L__BB0_3;
	bra.uni 	$L__BB0_131;
$L__BB0_38:
	setp.gt.s32 	%p80, %r105, 0;
	@%p80 bra 	$L__BB0_39;
	bra.uni 	$L__BB0_37;
$L__BB0_39:
	setp.lt.u32 	%p81, %r7, 7;
	mov.b32 	%r242, 0;
	@%p81 bra 	$L__BB0_42;
	mov.b32 	%r240, 0;
$L__BB0_41:
	.pragma "nounroll";
	add.s32 	%r220, %r240, %r15;
	mul.wide.s32 	%rd87, %r220, 4;
	add.s64 	%rd88, %rd2, %rd87;
	mov.b32 	%r221, 2147483647;
	st.global.u32 	[%rd88], %r221;
	st.global.u32 	[%rd88+4], %r221;
	st.global.u32 	[%rd88+8], %r221;
	st.global.u32 	[%rd88+12], %r221;
	st.global.u32 	[%rd88+16], %r221;
	st.global.u32 	[%rd88+20], %r221;
	st.global.u32 	[%rd88+24], %r221;
	st.global.u32 	[%rd88+28], %r221;
	add.s32 	%r240, %r240, 8;
	setp.eq.s32 	%p82, %r240, %r10;
	mov.u32 	%r242, %r10;
	@%p82 bra 	$L__BB0_42;
	bra.uni 	$L__BB0_41;
$L__BB0_42:
	setp.eq.s32 	%p83, %r8, 0;
	@%p83 bra 	$L__BB0_37;
	setp.lt.u32 	%p84, %r14, 3;
	@%p84 bra 	$L__BB0_45;
	add.s32 	%r222, %r242, %r15;
	mul.wide.s32 	%rd89, %r222, 4;
	add.s64 	%rd90, %rd2, %rd89;
	mov.b32 	%r223, 2147483647;
	st.global.u32 	[%rd90], %r223;
	st.global.u32 	[%rd90+4], %r223;
	st.global.u32 	[%rd90+8], %r223;
	st.global.u32 	[%rd90+12], %r223;
	add.s32 	%r242, %r242, 4;
$L__BB0_45:
	setp.eq.s32 	%p85, %r9, 0;
	@%p85 bra 	$L__BB0_37;
	setp.eq.s32 	%p86, %r13, 0;
	@%p86 bra 	$L__BB0_48;
	add.s32 	%r224, %r242, %r15;
	mul.wide.s32 	%rd91, %r224, 4;
	add.s64 	%rd92, %rd2, %rd91;
	mov.b32 	%r225, 2147483647;
	st.global.u32 	[%rd92], %r225;
	st.global.u32 	[%rd92+4], %r225;
	add.s32 	%r242, %r242, 2;
$L__BB0_48:
	setp.eq.s32 	%p87, %r11, 0;
	@%p87 bra 	$L__BB0_37;
	add.s32 	%r226, %r242, %r15;
	mul.wide.s32 	%rd93, %r226, 4;
	add.s64 	%rd94, %rd2, %rd93;
	mov.b32 	%r227, 2147483647;
	st.global.u32 	[%rd94], %r227;
	bra.uni 	$L__BB0_37;
$L__BB0_50:
	setp.gt.s32 	%p72, %r105, 0;
	@%p72 bra 	$L__BB0_51;
	bra.uni 	$L__BB0_37;
$L__BB0_51:
	setp.lt.u32 	%p73, %r7, 7;
	mov.b32 	%r245, 0;
	@%p73 bra 	$L__BB0_54;
	mov.b32 	%r239, 0;
$L__BB0_53:
	.pragma "nounroll";
	add.s32 	%r210, %r239, %r15;
	mul.wide.s32 	%rd79, %r210, 4;
	add.s64 	%rd80, %rd2, %rd79;
	mov.b32 	%r211, 2147483647;
	st.global.u32 	[%rd80], %r211;
	st.global.u32 	[%rd80+4], %r211;
	st.global.u32 	[%rd80+8], %r211;
	st.global.u32 	[%rd80+12], %r211;
	st.global.u32 	[%rd80+16], %r211;
	st.global.u32 	[%rd80+20], %r211;
	st.global.u32 	[%rd80+24], %r211;
	st.global.u32 	[%rd80+28], %r211;
	add.s32 	%r239, %r239, 8;
	setp.eq.s32 	%p74, %r239, %r10;
	mov.u32 	%r245, %r10;
	@%p74 bra 	$L__BB0_54;
	bra.uni 	$L__BB0_53;
$L__BB0_54:
	setp.eq.s32 	%p75, %r8, 0;
	@%p75 bra 	$L__BB0_37;
	setp.lt.u32 	%p76, %r14, 3;
	@%p76 bra 	$L__BB0_57;
	add.s32 	%r212, %r245, %r15;
	mul.wide.s32 	%rd81, %r212, 4;
	add.s64 	%rd82, %rd2, %rd81;
	mov.b32 	%r213, 2147483647;
	st.global.u32 	[%rd82], %r213;
	st.global.u32 	[%rd82+4], %r213;
	st.global.u32 	[%rd82+8], %r213;
	st.global.u32 	[%rd82+12], %r213;
	add.s32 	%r245, %r245, 4;
$L__BB0_57:
	setp.eq.s32 	%p77, %r9, 0;
	@%p77 bra 	$L__BB0_37;
	setp.eq.s32 	%p78, %r13, 0;
	@%p78 bra 	$L__BB0_60;
	add.s32 	%r214, %r245, %r15;
	mul.wide.s32 	%rd83, %r214, 4;
	add.s64 	%rd84, %rd2, %rd83;
	mov.b32 	%r215, 2147483647;
	st.global.u32 	[%rd84], %r215;
	st.global.u32 	[%rd84+4], %r215;
	add.s32 	%r245, %r245, 2;
$L__BB0_60:
	setp.eq.s32 	%p79, %r11, 0;
	@%p79 bra 	$L__BB0_37;
	add.s32 	%r216, %r245, %r15;
	mul.wide.s32 	%rd85, %r216, 4;
	add.s64 	%rd86, %rd2, %rd85;
	mov.b32 	%r217, 2147483647;
	st.global.u32 	[%rd86], %r217;
	bra.uni 	$L__BB0_37;
$L__BB0_62:
	setp.lt.u32 	%p65, %r7, 7;
	mov.b32 	%r248, 0;
	@%p65 bra 	$L__BB0_65;
	mov.b32 	%r238, 0;
$L__BB0_64:
	.pragma "nounroll";
	add.s32 	%r200, %r238, %r15;
	mul.wide.s32 	%rd71, %r200, 4;
	add.s64 	%rd72, %rd2, %rd71;
	mov.b32 	%r201, 2147483647;
	st.global.u32 	[%rd72], %r201;
	st.global.u32 	[%rd72+4], %r201;
	st.global.u32 	[%rd72+8], %r201;
	st.global.u32 	[%rd72+12], %r201;
	st.global.u32 	[%rd72+16], %r201;
	st.global.u32 	[%rd72+20], %r201;
	st.global.u32 	[%rd72+24], %r201;
	st.global.u32 	[%rd72+28], %r201;
	add.s32 	%r238, %r238, 8;
	setp.eq.s32 	%p66, %r238, %r10;
	mov.u32 	%r248, %r10;
	@%p66 bra 	$L__BB0_65;
	bra.uni 	$L__BB0_64;
$L__BB0_65:
	setp.eq.s32 	%p67, %r8, 0;
	@%p67 bra 	$L__BB0_37;
	setp.lt.u32 	%p68, %r14, 3;
	@%p68 bra 	$L__BB0_68;
	add.s32 	%r202, %r248, %r15;
	mul.wide.s32 	%rd73, %r202, 4;
	add.s64 	%rd74, %rd2, %rd73;
	mov.b32 	%r203, 2147483647;
	st.global.u32 	[%rd74], %r203;
	st.global.u32 	[%rd74+4], %r203;
	st.global.u32 	[%rd74+8], %r203;
	st.global.u32 	[%rd74+12], %r203;
	add.s32 	%r248, %r248, 4;
$L__BB0_68:
	setp.eq.s32 	%p69, %r9, 0;
	@%p69 bra 	$L__BB0_37;
	setp.eq.s32 	%p70, %r13, 0;
	@%p70 bra 	$L__BB0_71;
	add.s32 	%r204, %r248, %r15;
	mul.wide.s32 	%rd75, %r204, 4;
	add.s64 	%rd76, %rd2, %rd75;
	mov.b32 	%r205, 2147483647;
	st.global.u32 	[%rd76], %r205;
	st.global.u32 	[%rd76+4], %r205;
	add.s32 	%r248, %r248, 2;
$L__BB0_71:
	setp.eq.s32 	%p71, %r11, 0;
	@%p71 bra 	$L__BB0_37;
	add.s32 	%r206, %r248, %r15;
	mul.wide.s32 	%rd77, %r206, 4;
	add.s64 	%rd78, %rd2, %rd77;
	mov.b32 	%r207, 2147483647;
	st.global.u32 	[%rd78], %r207;
	bra.uni 	$L__BB0_37;
$L__BB0_73:
	add.s32 	%r188, %r250, 1;
	cvt.rn.f32.u32 	%f117, %r188;
	fma.rn.f32 	%f152, %f117, %f59, %f148;
$L__BB0_74:
	setp.lt.s32 	%p60, %r250, %r17;
	@%p60 bra 	$L__BB0_76;
	sub.f32 	%f118, %f150, %f151;
	fma.rn.f32 	%f153, %f2, %f59, %f118;
	bra.uni 	$L__BB0_77;
$L__BB0_76:
	add.s32 	%r189, %r250, 1;
	cvt.rn.f32.u32 	%f119, %r189;
	fma.rn.f32 	%f153, %f119, %f59, %f150;
$L__BB0_77:
	add.s32 	%r190, %r250, 1;
	setp.lt.s32 	%p61, %r190, %r16;
	@%p61 bra 	$L__BB0_37;
	mul.f32 	%f120, %f5, %f152;
	mul.f32 	%f121, %f4, %f153;
	fma.rn.f32 	%f122, %f4, %f153, %f121;
	sub.f32 	%f66, %f122, %f120;
	setp.lt.s32 	%p62, %r237, %r18;
	@%p62 bra 	$L__BB0_80;
	shl.b32 	%r191, %r236, 2;
	add.s32 	%r192, %r6, %r191;
	st.shared.f32 	[%r192], %f66;
	sub.f32 	%f123, %f145, %f144;
	fma.rn.f32 	%f124, %f3, %f66, %f123;
	mul.f32 	%f125, %f6, %f124;
	add.s32 	%r193, %r63, %r15;
	mul.wide.s32 	%rd67, %r193, 4;
	add.s64 	%rd68, %rd2, %rd67;
	st.global.f32 	[%rd68], %f125;
	bra.uni 	$L__BB0_37;
$L__BB0_80:
	shl.b32 	%r194, %r237, 2;
	add.s32 	%r195, %r6, %r194;
	st.shared.f32 	[%r195], %f66;
	add.s32 	%r196, %r237, 1;
	cvt.rn.f32.u32 	%f126, %r196;
	fma.rn.f32 	%f67, %f126, %f66, %f145;
	setp.ne.s32 	%p63, %r196, %r18;
	@%p63 bra 	$L__BB0_37;
	mul.f32 	%f127, %f6, %f67;
	add.s32 	%r197, %r63, %r15;
	mul.wide.s32 	%rd69, %r197, 4;
	add.s64 	%rd70, %rd2, %rd69;
	st.global.f32 	[%rd70], %f127;
	bra.uni 	$L__BB0_37;
$L__BB0_82:
	and.b32  	%r64, %r19, 7;
	setp.lt.u32 	%p34, %r19, 8;
	mov.b32 	%r253, 0;
	@%p34 bra 	$L__BB0_85;
	and.b32  	%r253, %r19, 2147483640;
	neg.s32 	%r230, %r253;
	mov.u32 	%r229, %r15;
$L__BB0_84:
	.pragma "nounroll";
	mul.wide.s32 	%rd39, %r229, 4;
	add.s64 	%rd40, %rd2, %rd39;
	mov.b32 	%r153, 2147483647;
	st.global.u32 	[%rd40], %r153;
	st.global.u32 	[%rd40+4], %r153;
	st.global.u32 	[%rd40+8], %r153;
	st.global.u32 	[%rd40+12], %r153;
	st.global.u32 	[%rd40+16], %r153;
	st.global.u32 	[%rd40+20], %r153;
	st.global.u32 	[%rd40+24], %r153;
	st.global.u32 	[%rd40+28], %r153;
	add.s32 	%r230, %r230, 8;
	add.s32 	%r229, %r229, 8;
	setp.eq.s32 	%p35, %r230, 0;
	@%p35 bra 	$L__BB0_85;
	bra.uni 	$L__BB0_84;
$L__BB0_85:
	setp.eq.s32 	%p36, %r64, 0;
	@%p36 bra 	$L__BB0_7;
	and.b32  	%r68, %r19, 3;
	setp.lt.u32 	%p37, %r64, 4;
	@%p37 bra 	$L__BB0_88;
	add.s32 	%r154, %r253, %r15;
	mul.wide.s32 	%rd41, %r154, 4;
	add.s64 	%rd42, %rd2, %rd41;
	mov.b32 	%r155, 2147483647;
	st.global.u32 	[%rd42], %r155;
	st.global.u32 	[%rd42+4], %r155;
	st.global.u32 	[%rd42+8], %r155;
	st.global.u32 	[%rd42+12], %r155;
	add.s32 	%r253, %r253, 4;
$L__BB0_88:
	setp.eq.s32 	%p38, %r68, 0;
	@%p38 bra 	$L__BB0_7;
	setp.eq.s32 	%p39, %r68, 1;
	@%p39 bra 	$L__BB0_91;
	add.s32 	%r156, %r253, %r15;
	mul.wide.s32 	%rd43, %r156, 4;
	add.s64 	%rd44, %rd2, %rd43;
	mov.b32 	%r157, 2147483647;
	st.global.u32 	[%rd44], %r157;
	st.global.u32 	[%rd44+4], %r157;
	add.s32 	%r253, %r253, 2;
$L__BB0_91:
	and.b32  	%r158, %r19, 1;
	setp.eq.b32 	%p40, %r158, 1;
	not.pred 	%p41, %p40;
	@%p41 bra 	$L__BB0_7;
	add.s32 	%r159, %r253, %r15;
	mul.wide.s32 	%rd45, %r159, 4;
	add.s64 	%rd46, %rd2, %rd45;
	mov.b32 	%r160, 2147483647;
	st.global.u32 	[%rd46], %r160;
	bra.uni 	$L__BB0_7;
$L__BB0_93:
	setp.lt.s32 	%p3, %r105, 1;
	@%p3 bra 	$L__BB0_131;
	add.s32 	%r73, %r105, -1;
	and.b32  	%r74, %r105, 7;
	add.s32 	%r75, %r74, -1;
	and.b32  	%r76, %r105, 3;
	add.s32 	%r77, %r76, -1;
	and.b32  	%r78, %r105, 2147483640;
	and.b32  	%r79, %r105, 1;
$L__BB0_95:
	mul.lo.s32 	%r81, %r228, %r105;
	mul.wide.s32 	%rd10, %r228, 4;
	add.s64 	%rd11, %rd3, %rd10;
	ld.global.nc.u32 	%r82, [%rd11];
	setp.lt.s32 	%p4, %r82, 2;
	@%p4 bra 	$L__BB0_99;
	cvt.rn.f32.u32 	%f68, %r82;
	sqrt.rn.f32 	%f69, %f68;
	cvt.rzi.s32.f32 	%r112, %f69;
	max.s32 	%r113, %r112, 1;
	setp.gt.s32 	%p5, %r113, %r108;
	@%p5 bra 	$L__BB0_97;
	bra.uni 	$L__BB0_119;
$L__BB0_97:
	setp.lt.u32 	%p13, %r73, 7;
	mov.b32 	%r264, 0;
	@%p13 bra 	$L__BB0_111;
	mov.b32 	%r258, 0;
	bra.uni 	$L__BB0_110;
$L__BB0_99:
	setp.lt.u32 	%p20, %r73, 7;
	mov.b32 	%r261, 0;
	@%p20 bra 	$L__BB0_102;
	mov.b32 	%r259, 0;
$L__BB0_101:
	.pragma "nounroll";
	add.s32 	%r136, %r259, %r81;
	mul.wide.s32 	%rd28, %r136, 4;
	add.s64 	%rd29, %rd2, %rd28;
	mov.b32 	%r137, 2147483647;
	st.global.u32 	[%rd29], %r137;
	st.global.u32 	[%rd29+4], %r137;
	st.global.u32 	[%rd29+8], %r137;
	st.global.u32 	[%rd29+12], %r137;
	st.global.u32 	[%rd29+16], %r137;
	st.global.u32 	[%rd29+20], %r137;
	st.global.u32 	[%rd29+24], %r137;
	st.global.u32 	[%rd29+28], %r137;
	add.s32 	%r259, %r259, 8;
	setp.eq.s32 	%p21, %r259, %r78;
	mov.u32 	%r261, %r78;
	@%p21 bra 	$L__BB0_102;
	bra.uni 	$L__BB0_101;
$L__BB0_102:
	setp.eq.s32 	%p22, %r74, 0;
	@%p22 bra 	$L__BB0_130;
	setp.lt.u32 	%p23, %r75, 3;
	@%p23 bra 	$L__BB0_105;
	add.s32 	%r138, %r261, %r81;
	mul.wide.s32 	%rd30, %r138, 4;
	add.s64 	%rd31, %rd2, %rd30;
	mov.b32 	%r139, 2147483647;
	st.global.u32 	[%rd31], %r139;
	st.global.u32 	[%rd31+4], %r139;
	st.global.u32 	[%rd31+8], %r139;
	st.global.u32 	[%rd31+12], %r139;
	add.s32 	%r261, %r261, 4;
$L__BB0_105:
	setp.eq.s32 	%p24, %r76, 0;
	@%p24 bra 	$L__BB0_130;
	setp.eq.s32 	%p25, %r77, 0;
	@%p25 bra 	$L__BB0_108;
	add.s32 	%r140, %r261, %r81;
	mul.wide.s32 	%rd32, %r140, 4;
	add.s64 	%rd33, %rd2, %rd32;
	mov.b32 	%r141, 2147483647;
	st.global.u32 	[%rd33], %r141;
	st.global.u32 	[%rd33+4], %r141;
	add.s32 	%r261, %r261, 2;
$L__BB0_108:
	setp.eq.s32 	%p26, %r79, 0;
	@%p26 bra 	$L__BB0_130;
	add.s32 	%r142, %r261, %r81;
	mul.wide.s32 	%rd34, %r142, 4;
	add.s64 	%rd35, %rd2, %rd34;
	mov.b32 	%r143, 2147483647;
	st.global.u32 	[%rd35], %r143;
	bra.uni 	$L__BB0_130;
$L__BB0_110:
	.pragma "nounroll";
	add.s32 	%r126, %r258, %r81;
	mul.wide.s32 	%rd20, %r126, 4;
	add.s64 	%rd21, %rd2, %rd20;
	mov.b32 	%r127, 2147483647;
	st.global.u32 	[%rd21], %r127;
	st.global.u32 	[%rd21+4], %r127;
	st.global.u32 	[%rd21+8], %r127;
	st.global.u32 	[%rd21+12], %r127;
	st.global.u32 	[%rd21+16], %r127;
	st.global.u32 	[%rd21+20], %r127;
	st.global.u32 	[%rd21+24], %r127;
	st.global.u32 	[%rd21+28], %r127;
	add.s32 	%r258, %r258, 8;
	setp.eq.s32 	%p14, %r258, %r78;
	mov.u32 	%r264, %r78;
	@%p14 bra 	$L__BB0_111;
	bra.uni 	$L__BB0_110;
$L__BB0_111:
	setp.eq.s32 	%p15, %r74, 0;
	@%p15 bra 	$L__BB0_130;
	setp.lt.u32 	%p16, %r75, 3;
	@%p16 bra 	$L__BB0_114;
	add.s32 	%r128, %r264, %r81;
	mul.wide.s32 	%rd22, %r128, 4;
	add.s64 	%rd23, %rd2, %rd22;
	mov.b32 	%r129, 2147483647;
	st.global.u32 	[%rd23], %r129;
	st.global.u32 	[%rd23+4], %r129;
	st.global.u32 	[%rd23+8], %r129;
	st.global.u32 	[%rd23+12], %r129;
	add.s32 	%r264, %r264, 4;
$L__BB0_114:
	setp.eq.s32 	%p17, %r76, 0;
	@%p17 bra 	$L__BB0_130;
	setp.eq.s32 	%p18, %r77, 0;
	@%p18 bra 	$L__BB0_117;
	add.s32 	%r130, %r264, %r81;
	mul.wide.s32 	%rd24, %r130, 4;
	add.s64 	%rd25, %rd2, %rd24;
	mov.b32 	%r131, 2147483647;
	st.global.u32 	[%rd25], %r131;
	st.global.u32 	[%rd25+4], %r131;
	add.s32 	%r264, %r264, 2;
$L__BB0_117:
	setp.eq.s32 	%p19, %r79, 0;
	@%p19 bra 	$L__BB0_130;
	add.s32 	%r132, %r264, %r81;
	mul.wide.s32 	%rd26, %r132, 4;
	add.s64 	%rd27, %rd2, %rd26;
	mov.b32 	%r133, 2147483647;
	st.global.u32 	[%rd27], %r133;
	bra.uni 	$L__BB0_130;
$L__BB0_119:
	setp.lt.u32 	%p6, %r73, 7;
	mov.b32 	%r267, 0;
	@%p6 bra 	$L__BB0_122;
	mov.b32 	%r257, 0;
$L__BB0_121:
	.pragma "nounroll";
	add.s32 	%r116, %r257, %r81;
	mul.wide.s32 	%rd12, %r116, 4;
	add.s64 	%rd13, %rd2, %rd12;
	mov.b32 	%r117, 2147483647;
	st.global.u32 	[%rd13], %r117;
	st.global.u32 	[%rd13+4], %r117;
	st.global.u32 	[%rd13+8], %r117;
	st.global.u32 	[%rd13+12], %r117;
	st.global.u32 	[%rd13+16], %r117;
	st.global.u32 	[%rd13+20], %r117;
	st.global.u32 	[%rd13+24], %r117;
	st.global.u32 	[%rd13+28], %r117;
	add.s32 	%r257, %r257, 8;
	setp.eq.s32 	%p7, %r257, %r78;
	mov.u32 	%r267, %r78;
	@%p7 bra 	$L__BB0_122;
	bra.uni 	$L__BB0_121;
$L__BB0_122:
	setp.eq.s32 	%p8, %r74, 0;
	@%p8 bra 	$L__BB0_130;
	setp.lt.u32 	%p9, %r75, 3;
	@%p9 bra 	$L__BB0_125;
	add.s32 	%r118, %r267, %r81;
	mul.wide.s32 	%rd14, %r118, 4;
	add.s64 	%rd15, %rd2, %rd14;
	mov.b32 	%r119, 2147483647;
	st.global.u32 	[%rd15], %r119;
	st.global.u32 	[%rd15+4], %r119;
	st.global.u32 	[%rd15+8], %r119;
	st.global.u32 	[%rd15+12], %r119;
	add.s32 	%r267, %r267, 4;
$L__BB0_125:
	setp.eq.s32 	%p10, %r76, 0;
	@%p10 bra 	$L__BB0_130;
	setp.eq.s32 	%p11, %r77, 0;
	@%p11 bra 	$L__BB0_128;
	add.s32 	%r120, %r267, %r81;
	mul.wide.s32 	%rd16, %r120, 4;
	add.s64 	%rd17, %rd2, %rd16;
	mov.b32 	%r121, 2147483647;
	st.global.u32 	[%rd17], %r121;
	st.global.u32 	[%rd17+4], %r121;
	add.s32 	%r267, %r267, 2;
$L__BB0_128:
	setp.eq.s32 	%p12, %r79, 0;
	@%p12 bra 	$L__BB0_130;
	add.s32 	%r122, %r267, %r81;
	mul.wide.s32 	%rd18, %r122, 4;
	add.s64 	%rd19, %rd2, %rd18;
	mov.b32 	%r123, 2147483647;
	st.global.u32 	[%rd19], %r123;
$L__BB0_130:
	add.s32 	%r228, %r228, %r1;
	setp.lt.s32 	%p27, %r228, %r106;
	@%p27 bra 	$L__BB0_95;
$L__BB0_131:
	ret;

}
	// .globl	hma_many_series_one_param_f32
.visible .entry hma_many_series_one_param_f32(
	.param .u64 .ptr .align 1 hma_many_series_one_param_f32_param_0,
	.param .u64 .ptr .align 1 hma_many_series_one_param_f32_param_1,
	.param .u32 hma_many_series_one_param_f32_param_2,
	.param .u32 hma_many_series_one_param_f32_param_3,
	.param .u32 hma_many_series_one_param_f32_param_4,
	.param .u32 hma_many_series_one_param_f32_param_5,
	.param .u64 .ptr .align 1 hma_many_series_one_param_f32_param_6,
	.param .u64 .ptr .align 1 hma_many_series_one_param_f32_param_7
)
{
	.reg .pred 	%p<86>;
	.reg .b32 	%r<267>;
	.reg .b32 	%f<287>;
	.reg .b64 	%rd<151>;

	ld.param.u64 	%rd6, [hma_many_series_one_param_f32_param_0];
	ld.param.u64 	%rd7, [hma_many_series_one_param_f32_param_1];
	ld.param.u32 	%r103, [hma_many_series_one_param_f32_param_2];
	ld.param.u32 	%r104, [hma_many_series_one_param_f32_param_3];
	ld.param.u32 	%r105, [hma_many_series_one_param_f32_param_4];
	ld.param.u32 	%r106, [hma_many_series_one_param_f32_param_5];
	ld.param.u64 	%rd8, [hma_many_series_one_param_f32_param_7];
	cvta.to.global.u64 	%rd1, %rd6;
	cvta.to.global.u64 	%rd2, %rd8;
	cvta.to.global.u64 	%rd3, %rd7;
	setp.lt.s32 	%p1, %r105, 2;
	@%p1 bra 	$L__BB1_130;
	shr.u32 	%r1, %r105, 1;
	cvt.rn.f32.u32 	%f1, %r105;
	sqrt.rn.f32 	%f129, %f1;
	cvt.rzi.s32.f32 	%r107, %f129;
	max.s32 	%r2, %r107, 1;
	setp.gt.s32 	%p2, %r2, %r106;
	@%p2 bra 	$L__BB1_130;
	cvt.rn.f32.u32 	%f2, %r1;
	cvt.rn.f32.u32 	%f3, %r2;
	mul.f32 	%f130, %f2, 0f3F000000;
	add.f32 	%f131, %f2, 0f3F800000;
	mul.f32 	%f132, %f130, %f131;
	mul.f32 	%f133, %f1, 0f3F000000;
	add.f32 	%f134, %f1, 0f3F800000;
	mul.f32 	%f135, %f133, %f134;
	mul.f32 	%f136, %f3, 0f3F000000;
	add.f32 	%f137, %f3, 0f3F800000;
	mul.f32 	%f138, %f136, %f137;
	rcp.rn.f32 	%f4, %f132;
	rcp.rn.f32 	%f5, %f135;
	rcp.rn.f32 	%f6, %f138;
	mov.u32 	%r108, %ntid.x;
	mov.u32 	%r109, %nctaid.x;
	mul.lo.s32 	%r3, %r108, %r109;
	mov.u32 	%r110, %ctaid.x;
	mov.u32 	%r4, %tid.x;
	mad.lo.s32 	%r229, %r110, %r108, %r4;
	setp.ge.s32 	%p3, %r229, %r103;
	@%p3 bra 	$L__BB1_130;
	setp.gt.s32 	%p4, %r104, 0;
	add.s32 	%r111, %r105, %r2;
	add.s32 	%r6, %r111, -1;
	mul.lo.s32 	%r112, %r106, %r4;
	shl.b32 	%r113, %r112, 2;
	mov.u32 	%r114, sh_ring;
	add.s32 	%r7, %r114, %r113;
	@%p4 bra 	$L__BB1_4;
	bra.uni 	$L__BB1_78;
$L__BB1_4:
	and.b32  	%r8, %r104, 7;
	and.b32  	%r9, %r104, 3;
	and.b32  	%r10, %r104, 2147483640;
	and.b32  	%r11, %r104, 1;
	neg.s32 	%r12, %r10;
	mul.wide.s32 	%rd147, %r103, 4;
$L__BB1_5:
	add.s32 	%r14, %r9, -1;
	add.s32 	%r15, %r8, -1;
	mul.wide.s32 	%rd58, %r229, 4;
	add.s64 	%rd59, %rd3, %rd58;
	ld.global.nc.u32 	%r16, [%rd59];
	setp.gt.u32 	%p38, %r104, %r16;
	@%p38 bra 	$L__BB1_6;
	bra.uni 	$L__BB1_68;
$L__BB1_6:
	sub.s32 	%r21, %r104, %r16;
	setp.lt.s32 	%p46, %r21, %r6;
	@%p46 bra 	$L__BB1_37;
	add.s32 	%r171, %r6, %r16;
	add.s32 	%r22, %r171, -1;
	setp.gt.s32 	%p47, %r22, 0;
	@%p47 bra 	$L__BB1_57;
$L__BB1_8:
	setp.gt.s32 	%p56, %r21, 0;
	@%p56 bra 	$L__BB1_9;
	bra.uni 	$L__BB1_77;
$L__BB1_9:
	add.s32 	%r185, %r16, 1;
	setp.eq.s32 	%p57, %r104, %r185;
	mov.f32 	%f252, 0f00000000;
	mov.b32 	%r244, 0;
	mov.u32 	%r239, %r244;
	mov.u32 	%r238, %r244;
	mov.f32 	%f251, %f252;
	mov.f32 	%f255, %f252;
	mov.f32 	%f256, %f252;
	mov.f32 	%f257, %f252;
	mov.f32 	%f258, %f252;
	@%p57 bra 	$L__BB1_34;
	mov.f32 	%f252, 0f00000000;
	mov.b32 	%r233, 0;
	mov.u32 	%r239, %r233;
	mov.u32 	%r238, %r233;
$L__BB1_11:
	add.s32 	%r28, %r233, %r16;
	mad.lo.s32 	%r29, %r28, %r103, %r229;
	mul.wide.s32 	%rd104, %r29, 4;
	add.s64 	%rd4, %rd1, %rd104;
	ld.global.nc.f32 	%f13, [%rd4];
	setp.lt.s32 	%p58, %r233, %r105;
	@%p58 bra 	$L__BB1_13;
	sub.s32 	%r187, %r28, %r105;
	mad.lo.s32 	%r188, %r187, %r103, %r229;
	mul.wide.s32 	%rd105, %r188, 4;
	add.s64 	%rd106, %rd1, %rd105;
	ld.global.nc.f32 	%f189, [%rd106];
	add.f32 	%f190, %f256, %f13;
	sub.f32 	%f241, %f190, %f189;
	sub.f32 	%f191, %f255, %f256;
	fma.rn.f32 	%f242, %f1, %f13, %f191;
	bra.uni 	$L__BB1_14;
$L__BB1_13:
	add.s32 	%r189, %r233, 1;
	cvt.rn.f32.u32 	%f192, %r189;
	fma.rn.f32 	%f242, %f192, %f13, %f255;
	add.f32 	%f241, %f256, %f13;
$L__BB1_14:
	setp.lt.u32 	%p59, %r233, %r1;
	@%p59 bra 	$L__BB1_16;
	sub.s32 	%r190, %r28, %r1;
	mad.lo.s32 	%r191, %r190, %r103, %r229;
	mul.wide.s32 	%rd107, %r191, 4;
	add.s64 	%rd108, %rd1, %rd107;
	ld.global.nc.f32 	%f193, [%rd108];
	add.f32 	%f194, %f258, %f13;
	sub.f32 	%f243, %f194, %f193;
	sub.f32 	%f195, %f257, %f258;
	fma.rn.f32 	%f244, %f2, %f13, %f195;
	bra.uni 	$L__BB1_17;
$L__BB1_16:
	add.s32 	%r192, %r233, 1;
	cvt.rn.f32.u32 	%f196, %r192;
	fma.rn.f32 	%f244, %f196, %f13, %f257;
	add.f32 	%f243, %f258, %f13;
$L__BB1_17:
	add.s32 	%r30, %r233, 1;
	setp.lt.s32 	%p60, %r30, %r105;
	@%p60 bra 	$L__BB1_22;
	mul.f32 	%f197, %f5, %f242;
	mul.f32 	%f198, %f4, %f244;
	fma.rn.f32 	%f199, %f4, %f244, %f198;
	sub.f32 	%f26, %f199, %f197;
	setp.lt.s32 	%p61, %r239, %r2;
	@%p61 bra 	$L__BB1_20;
	shl.b32 	%r193, %r238, 2;
	add.s32 	%r194, %r7, %r193;
	ld.shared.f32 	%f200, [%r194];
	st.shared.f32 	[%r194], %f26;
	add.s32 	%r195, %r238, 1;
	setp.eq.s32 	%p62, %r195, %r2;
	selp.b32 	%r238, 0, %r195, %p62;
	add.f32 	%f201, %f251, %f26;
	sub.f32 	%f27, %f201, %f200;
	sub.f32 	%f202, %f252, %f251;
	fma.rn.f32 	%f252, %f3, %f26, %f202;
	mul.f32 	%f203, %f6, %f252;
	mul.wide.s32 	%rd109, %r29, 4;
	add.s64 	%rd110, %rd2, %rd109;
	st.global.f32 	[%rd110], %f203;
	mov.f32 	%f251, %f27;
	bra.uni 	$L__BB1_22;
$L__BB1_20:
	shl.b32 	%r196, %r239, 2;
	add.s32 	%r197, %r7, %r196;
	st.shared.f32 	[%r197], %f26;
	add.s32 	%r239, %r239, 1;
	cvt.rn.f32.u32 	%f204, %r239;
	fma.rn.f32 	%f252, %f204, %f26, %f252;
	add.f32 	%f251, %f251, %f26;
	setp.ne.s32 	%p63, %r239, %r2;
	@%p63 bra 	$L__BB1_22;
	mul.f32 	%f205, %f6, %f252;
	mul.wide.s32 	%rd111, %r29, 4;
	add.s64 	%rd112, %rd2, %rd111;
	st.global.f32 	[%rd112], %f205;
	mov.u32 	%r239, %r2;
$L__BB1_22:
	add.s32 	%r35, %r28, 1;
	add.s32 	%r36, %r29, %r103;
	mul.wide.s32 	%rd113, %r103, 4;
	add.s64 	%rd114, %rd4, %rd113;
	ld.global.nc.f32 	%f33, [%rd114];
	@%p60 bra 	$L__BB1_24;
	sub.s32 	%r198, %r35, %r105;
	mad.lo.s32 	%r199, %r198, %r103, %r229;
	mul.wide.s32 	%rd115, %r199, 4;
	add.s64 	%rd116, %rd1, %rd115;
	ld.global.nc.f32 	%f206, [%rd116];
	add.f32 	%f207, %f241, %f33;
	sub.f32 	%f256, %f207, %f206;
	sub.f32 	%f208, %f242, %f241;
	fma.rn.f32 	%f255, %f1, %f33, %f208;
	bra.uni 	$L__BB1_25;
$L__BB1_24:
	add.s32 	%r200, %r233, 2;
	cvt.rn.f32.u32 	%f209, %r200;
	fma.rn.f32 	%f255, %f209, %f33, %f242;
	add.f32 	%f256, %f241, %f33;
$L__BB1_25:
	setp.lt.u32 	%p65, %r30, %r1;
	@%p65 bra 	$L__BB1_27;
	sub.s32 	%r201, %r35, %r1;
	mad.lo.s32 	%r202, %r201, %r103, %r229;
	mul.wide.s32 	%rd117, %r202, 4;
	add.s64 	%rd118, %rd1, %rd117;
	ld.global.nc.f32 	%f210, [%rd118];
	add.f32 	%f211, %f243, %f33;
	sub.f32 	%f258, %f211, %f210;
	sub.f32 	%f212, %f244, %f243;
	fma.rn.f32 	%f257, %f2, %f33, %f212;
	bra.uni 	$L__BB1_28;
$L__BB1_27:
	add.s32 	%r203, %r233, 2;
	cvt.rn.f32.u32 	%f213, %r203;
	fma.rn.f32 	%f257, %f213, %f33, %f244;
	add.f32 	%f258, %f243, %f33;
$L__BB1_28:
	add.s32 	%r233, %r233, 2;
	setp.lt.s32 	%p66, %r233, %r105;
	@%p66 bra 	$L__BB1_33;
	mul.f32 	%f214, %f5, %f255;
	mul.f32 	%f215, %f4, %f257;
	fma.rn.f32 	%f216, %f4, %f257, %f215;
	sub.f32 	%f46, %f216, %f214;
	setp.lt.s32 	%p67, %r239, %r2;
	@%p67 bra 	$L__BB1_31;
	shl.b32 	%r204, %r238, 2;
	add.s32 	%r205, %r7, %r204;
	ld.shared.f32 	%f217, [%r205];
	st.shared.f32 	[%r205], %f46;
	add.s32 	%r206, %r238, 1;
	setp.eq.s32 	%p68, %r206, %r2;
	selp.b32 	%r238, 0, %r206, %p68;
	add.f32 	%f218, %f251, %f46;
	sub.f32 	%f47, %f218, %f217;
	sub.f32 	%f219, %f252, %f251;
	fma.rn.f32 	%f252, %f3, %f46, %f219;
	mul.f32 	%f220, %f6, %f252;
	mul.wide.s32 	%rd119, %r36, 4;
	add.s64 	%rd120, %rd2, %rd119;
	st.global.f32 	[%rd120], %f220;
	mov.f32 	%f251, %f47;
	bra.uni 	$L__BB1_33;
$L__BB1_31:
	shl.b32 	%r207, %r239, 2;
	add.s32 	%r208, %r7, %r207;
	st.shared.f32 	[%r208], %f46;
	add.s32 	%r239, %r239, 1;
	cvt.rn.f32.u32 	%f221, %r239;
	fma.rn.f32 	%f252, %f221, %f46, %f252;
	add.f32 	%f251, %f251, %f46;
	setp.ne.s32 	%p69, %r239, %r2;
	@%p69 bra 	$L__BB1_33;
	mul.f32 	%f222, %f6, %f252;
	mul.wide.s32 	%rd121, %r36, 4;
	add.s64 	%rd122, %rd2, %rd121;
	st.global.f32 	[%rd122], %f222;
	mov.u32 	%r239, %r2;
$L__BB1_33:
	and.b32  	%r244, %r21, 2147483646;
	setp.eq.s32 	%p70, %r233, %r244;
	@%p70 bra 	$L__BB1_34;
	bra.uni 	$L__BB1_11;
$L__BB1_34:
	and.b32  	%r209, %r21, 1;
	setp.eq.b32 	%p71, %r209, 1;
	not.pred 	%p72, %p71;
	@%p72 bra 	$L__BB1_77;
	add.s32 	%r210, %r244, %r16;
	mad.lo.s32 	%r54, %r210, %r103, %r229;
	mul.wide.s32 	%rd123, %r54, 4;
	add.s64 	%rd124, %rd1, %rd123;
	ld.global.nc.f32 	%f59, [%rd124];
	setp.lt.s32 	%p73, %r244, %r105;
	@%p73 bra 	$L__BB1_48;
	sub.f32 	%f223, %f255, %f256;
	fma.rn.f32 	%f259, %f1, %f59, %f223;
	bra.uni 	$L__BB1_49;
$L__BB1_37:
	setp.lt.u32 	%p78, %r104, 8;
	mov.b32 	%r242, 0;
	@%p78 bra 	$L__BB1_40;
	mov.b32 	%r240, 0;
$L__BB1_39:
	.pragma "nounroll";
	mad.lo.s32 	%r221, %r240, %r103, %r229;
	mul.wide.s32 	%rd129, %r221, 4;
	add.s64 	%rd130, %rd2, %rd129;
	mov.b32 	%r222, 2147483647;
	st.global.u32 	[%rd130], %r222;
	add.s64 	%rd132, %rd130, %rd147;
	st.global.u32 	[%rd132], %r222;
	add.s64 	%rd133, %rd132, %rd147;
	st.global.u32 	[%rd133], %r222;
	add.s64 	%rd134, %rd133, %rd147;
	st.global.u32 	[%rd134], %r222;
	add.s64 	%rd135, %rd134, %rd147;
	st.global.u32 	[%rd135], %r222;
	add.s64 	%rd136, %rd135, %rd147;
	st.global.u32 	[%rd136], %r222;
	add.s64 	%rd137, %rd136, %rd147;
	st.global.u32 	[%rd137], %r222;
	add.s64 	%rd138, %rd137, %rd147;
	st.global.u32 	[%rd138], %r222;
	add.s32 	%r240, %r240, 8;
	setp.eq.s32 	%p79, %r240, %r10;
	mov.u32 	%r242, %r10;
	@%p79 bra 	$L__BB1_40;
	bra.uni 	$L__BB1_39;
$L__BB1_40:
	setp.eq.s32 	%p80, %r8, 0;
	@%p80 bra 	$L__BB1_77;
	setp.lt.u32 	%p81, %r15, 3;
	@%p81 bra 	$L__BB1_43;
	mad.lo.s32 	%r223, %r242, %r103, %r229;
	mul.wide.s32 	%rd139, %r223, 4;
	add.s64 	%rd140, %rd2, %rd139;
	mov.b32 	%r224, 2147483647;
	st.global.u32 	[%rd140], %r224;
	add.s64 	%rd142, %rd140, %rd147;
	st.global.u32 	[%rd142], %r224;
	add.s64 	%rd143, %rd142, %rd147;
	st.global.u32 	[%rd143], %r224;
	add.s64 	%rd144, %rd143, %rd147;
	st.global.u32 	[%rd144], %r224;
	add.s32 	%r242, %r242, 4;
$L__BB1_43:
	setp.eq.s32 	%p82, %r9, 0;
	@%p82 bra 	$L__BB1_77;
	setp.eq.s32 	%p83, %r14, 0;
	@%p83 bra 	$L__BB1_46;
	mad.lo.s32 	%r225, %r242, %r103, %r229;
	mul.wide.s32 	%rd145, %r225, 4;
	add.s64 	%rd146, %rd2, %rd145;
	mov.b32 	%r226, 2147483647;
	st.global.u32 	[%rd146], %r226;
	add.s64 	%rd148, %rd146, %rd147;
	st.global.u32 	[%rd148], %r226;
	add.s32 	%r242, %r242, 2;
$L__BB1_46:
	setp.eq.s32 	%p84, %r11, 0;
	@%p84 bra 	$L__BB1_77;
	mad.lo.s32 	%r227, %r242, %r103, %r229;
	mul.wide.s32 	%rd149, %r227, 4;
	add.s64 	%rd150, %rd2, %rd149;
	mov.b32 	%r228, 2147483647;
	st.global.u32 	[%rd150], %r228;
	bra.uni 	$L__BB1_77;
$L__BB1_48:
	add.s32 	%r211, %r244, 1;
	cvt.rn.f32.u32 	%f224, %r211;
	fma.rn.f32 	%f259, %f224, %f59, %f255;
$L__BB1_49:
	setp.lt.u32 	%p74, %r244, %r1;
	@%p74 bra 	$L__BB1_51;
	sub.f32 	%f225, %f257, %f258;
	fma.rn.f32 	%f260, %f2, %f59, %f225;
	bra.uni 	$L__BB1_52;
$L__BB1_51:
	add.s32 	%r212, %r244, 1;
	cvt.rn.f32.u32 	%f226, %r212;
	fma.rn.f32 	%f260, %f226, %f59, %f257;
$L__BB1_52:
	add.s32 	%r213, %r244, 1;
	setp.lt.s32 	%p75, %r213, %r105;
	@%p75 bra 	$L__BB1_77;
	mul.f32 	%f227, %f5, %f259;
	mul.f32 	%f228, %f4, %f260;
	fma.rn.f32 	%f229, %f4, %f260, %f228;
	sub.f32 	%f66, %f229, %f227;
	setp.lt.s32 	%p76, %r239, %r2;
	@%p76 bra 	$L__BB1_55;
	shl.b32 	%r214, %r238, 2;
	add.s32 	%r215, %r7, %r214;
	st.shared.f32 	[%r215], %f66;
	sub.f32 	%f230, %f252, %f251;
	fma.rn.f32 	%f231, %f3, %f66, %f230;
	mul.f32 	%f232, %f6, %f231;
	mul.wide.s32 	%rd125, %r54, 4;
	add.s64 	%rd126, %rd2, %rd125;
	st.global.f32 	[%rd126], %f232;
	bra.uni 	$L__BB1_77;
$L__BB1_55:
	shl.b32 	%r216, %r239, 2;
	add.s32 	%r217, %r7, %r216;
	st.shared.f32 	[%r217], %f66;
	add.s32 	%r218, %r239, 1;
	cvt.rn.f32.u32 	%f233, %r218;
	fma.rn.f32 	%f67, %f233, %f66, %f252;
	setp.ne.s32 	%p77, %r218, %r2;
	@%p77 bra 	$L__BB1_77;
	mul.f32 	%f234, %f6, %f67;
	mul.wide.s32 	%rd127, %r54, 4;
	add.s64 	%rd128, %rd2, %rd127;
	st.global.f32 	[%rd128], %f234;
	bra.uni 	$L__BB1_77;
$L__BB1_57:
	min.s32 	%r173, %r22, %r104;
	max.s32 	%r55, %r173, 1;
	and.b32  	%r56, %r55, 7;
	setp.lt.s32 	%p48, %r173, 8;
	mov.b32 	%r247, 0;
	@%p48 bra 	$L__BB1_60;
	and.b32  	%r247, %r55, 2147483640;
	mov.b32 	%r232, 0;
$L__BB1_59:
	.pragma "nounroll";
	mad.lo.s32 	%r175, %r232, %r103, %r229;
	mul.wide.s32 	%rd82, %r175, 4;
	add.s64 	%rd83, %rd2, %rd82;
	mov.b32 	%r176, 2147483647;
	st.global.u32 	[%rd83], %r176;
	mul.wide.s32 	%rd84, %r103, 4;
	add.s64 	%rd85, %rd83, %rd84;
	st.global.u32 	[%rd85], %r176;
	add.s64 	%rd86, %rd85, %rd84;
	st.global.u32 	[%rd86], %r176;
	add.s64 	%rd87, %rd86, %rd84;
	st.global.u32 	[%rd87], %r176;
	add.s64 	%rd88, %rd87, %rd84;
	st.global.u32 	[%rd88], %r176;
	add.s64 	%rd89, %rd88, %rd84;
	st.global.u32 	[%rd89], %r176;
	add.s64 	%rd90, %rd89, %rd84;
	st.global.u32 	[%rd90], %r176;
	add.s64 	%rd91, %rd90, %rd84;
	st.global.u32 	[%rd91], %r176;
	add.s32 	%r232, %r232, 8;
	setp.eq.s32 	%p49, %r232, %r247;
	@%p49 bra 	$L__BB1_60;
	bra.uni 	$L__BB1_59;
$L__BB1_60:
	setp.eq.s32 	%p50, %r56, 0;
	@%p50 bra 	$L__BB1_8;
	and.b32  	%r59, %r55, 3;
	setp.lt.u32 	%p51, %r56, 4;
	@%p51 bra 	$L__BB1_63;
	mad.lo.s32 	%r177, %r247, %r103, %r229;
	mul.wide.s32 	%rd92, %r177, 4;
	add.s64 	%rd93, %rd2, %rd92;
	mov.b32 	%r178, 2147483647;
	st.global.u32 	[%rd93], %r178;
	mul.wide.s32 	%rd94, %r103, 4;
	add.s64 	%rd95, %rd93, %rd94;
	st.global.u32 	[%rd95], %r178;
	add.s64 	%rd96, %rd95, %rd94;
	st.global.u32 	[%rd96], %r178;
	add.s64 	%rd97, %rd96, %rd94;
	st.global.u32 	[%rd97], %r178;
	add.s32 	%r247, %r247, 4;
$L__BB1_63:
	setp.eq.s32 	%p52, %r59, 0;
	@%p52 bra 	$L__BB1_8;
	setp.eq.s32 	%p53, %r59, 1;
	@%p53 bra 	$L__BB1_66;
	mad.lo.s32 	%r179, %r247, %r103, %r229;
	mul.wide.s32 	%rd98, %r179, 4;
	add.s64 	%rd99, %rd2, %rd98;
	mov.b32 	%r180, 2147483647;
	st.global.u32 	[%rd99], %r180;
	mul.wide.s32 	%rd100, %r103, 4;
	add.s64 	%rd101, %rd99, %rd100;
	st.global.u32 	[%rd101], %r180;
	add.s32 	%r247, %r247, 2;
$L__BB1_66:
	and.b32  	%r181, %r55, 1;
	setp.eq.b32 	%p54, %r181, 1;
	not.pred 	%p55, %p54;
	@%p55 bra 	$L__BB1_8;
	mad.lo.s32 	%r182, %r247, %r103, %r229;
	mul.wide.s32 	%rd102, %r182, 4;
	add.s64 	%rd103, %rd2, %rd102;
	mov.b32 	%r183, 2147483647;
	st.global.u32 	[%rd103], %r183;
	bra.uni 	$L__BB1_8;
$L__BB1_68:
	setp.lt.u32 	%p39, %r104, 8;
	mov.b32 	%r251, 0;
	mov.u32 	%r230, %r229;
	mov.u32 	%r231, %r12;
	@%p39 bra 	$L__BB1_69;
	bra.uni 	$L__BB1_131;
$L__BB1_69:
	setp.eq.s32 	%p41, %r8, 0;
	@%p41 bra 	$L__BB1_77;
	setp.lt.u32 	%p42, %r15, 3;
	@%p42 bra 	$L__BB1_72;
	mad.lo.s32 	%r165, %r251, %r103, %r229;
	mul.wide.s32 	%rd70, %r165, 4;
	add.s64 	%rd71, %rd2, %rd70;
	mov.b32 	%r166, 2147483647;
	st.global.u32 	[%rd71], %r166;
	mul.wide.s32 	%rd72, %r103, 4;
	add.s64 	%rd73, %rd71, %rd72;
	st.global.u32 	[%rd73], %r166;
	add.s64 	%rd74, %rd73, %rd72;
	st.global.u32 	[%rd74], %r166;
	add.s64 	%rd75, %rd74, %rd72;
	st.global.u32 	[%rd75], %r166;
	add.s32 	%r251, %r251, 4;
$L__BB1_72:
	setp.eq.s32 	%p43, %r9, 0;
	@%p43 bra 	$L__BB1_77;
	setp.eq.s32 	%p44, %r14, 0;
	@%p44 bra 	$L__BB1_75;
	mad.lo.s32 	%r167, %r251, %r103, %r229;
	mul.wide.s32 	%rd76, %r167, 4;
	add.s64 	%rd77, %rd2, %rd76;
	mov.b32 	%r168, 2147483647;
	st.global.u32 	[%rd77], %r168;
	mul.wide.s32 	%rd78, %r103, 4;
	add.s64 	%rd79, %rd77, %rd78;
	st.global.u32 	[%rd79], %r168;
	add.s32 	%r251, %r251, 2;
$L__BB1_75:
	setp.eq.s32 	%p45, %r11, 0;
	@%p45 bra 	$L__BB1_77;
	mad.lo.s32 	%r169, %r251, %r103, %r229;
	mul.wide.s32 	%rd80, %r169, 4;
	add.s64 	%rd81, %rd2, %rd80;
	mov.b32 	%r170, 2147483647;
	st.global.u32 	[%rd81], %r170;
$L__BB1_77:
	add.s32 	%r229, %r229, %r3;
	setp.lt.s32 	%p85, %r229, %r103;
	@%p85 bra 	$L__BB1_5;
	bra.uni 	$L__BB1_130;
$L__BB1_78:
	mul.wide.s32 	%rd9, %r229, 4;
	add.s64 	%rd10, %rd3, %rd9;
	ld.global.nc.u32 	%r70, [%rd10];
	setp.le.u32 	%p5, %r104, %r70;
	@%p5 bra 	$L__BB1_129;
	sub.s32 	%r71, %r104, %r70;
	setp.lt.s32 	%p6, %r71, %r6;
	@%p6 bra 	$L__BB1_129;
	add.s32 	%r115, %r6, %r70;
	add.s32 	%r116, %r115, -1;
	min.s32 	%r72, %r116, %r104;
	setp.lt.s32 	%p7, %r72, 1;
	@%p7 bra 	$L__BB1_91;
	and.b32  	%r73, %r72, 7;
	setp.lt.u32 	%p8, %r72, 8;
	mov.b32 	%r255, 0;
	@%p8 bra 	$L__BB1_83;
	add.s64 	%rd12, %rd2, %rd9;
	mov.b32 	%r119, 2147483647;
	st.global.u32 	[%rd12], %r119;
	mul.wide.s32 	%rd13, %r103, 4;
	add.s64 	%rd14, %rd12, %rd13;
	st.global.u32 	[%rd14], %r119;
	add.s64 	%rd15, %rd14, %rd13;
	st.global.u32 	[%rd15], %r119;
	add.s64 	%rd16, %rd15, %rd13;
	st.global.u32 	[%rd16], %r119;
	add.s64 	%rd17, %rd16, %rd13;
	st.global.u32 	[%rd17], %r119;
	add.s64 	%rd18, %rd17, %rd13;
	st.global.u32 	[%rd18], %r119;
	add.s64 	%rd19, %rd18, %rd13;
	st.global.u32 	[%rd19], %r119;
	add.s64 	%rd20, %rd19, %rd13;
	st.global.u32 	[%rd20], %r119;
	mov.b32 	%r255, 8;
$L__BB1_83:
	setp.eq.s32 	%p9, %r73, 0;
	@%p9 bra 	$L__BB1_91;
	and.b32  	%r75, %r72, 3;
	setp.lt.u32 	%p10, %r73, 4;
	@%p10 bra 	$L__BB1_86;
	mad.lo.s32 	%r120, %r255, %r103, %r229;
	mul.wide.s32 	%rd21, %r120, 4;
	add.s64 	%rd22, %rd2, %rd21;
	mov.b32 	%r121, 2147483647;
	st.global.u32 	[%rd22], %r121;
	mul.wide.s32 	%rd23, %r103, 4;
	add.s64 	%rd24, %rd22, %rd23;
	st.global.u32 	[%rd24], %r121;
	add.s64 	%rd25, %rd24, %rd23;
	st.global.u32 	[%rd25], %r121;
	add.s64 	%rd26, %rd25, %rd23;
	st.global.u32 	[%rd26], %r121;
	add.s32 	%r255, %r255, 4;
$L__BB1_86:
	setp.eq.s32 	%p11, %r75, 0;
	@%p11 bra 	$L__BB1_91;
	setp.eq.s32 	%p12, %r75, 1;
	@%p12 bra 	$L__BB1_89;
	mad.lo.s32 	%r122, %r255, %r103, %r229;
	mul.wide.s32 	%rd27, %r122, 4;
	add.s64 	%rd28, %rd2, %rd27;
	mov.b32 	%r123, 2147483647;
	st.global.u32 	[%rd28], %r123;
	mul.wide.s32 	%rd29, %r103, 4;
	add.s64 	%rd30, %rd28, %rd29;
	st.global.u32 	[%rd30], %r123;
	add.s32 	%r255, %r255, 2;
$L__BB1_89:
	and.b32  	%r124, %r72, 1;
	setp.eq.b32 	%p13, %r124, 1;
	not.pred 	%p14, %p13;
	@%p14 bra 	$L__BB1_91;
	mad.lo.s32 	%r125, %r255, %r103, %r229;
	mul.wide.s32 	%rd31, %r125, 4;
	add.s64 	%rd32, %rd2, %rd31;
	mov.b32 	%r126, 2147483647;
	st.global.u32 	[%rd32], %r126;
$L__BB1_91:
	setp.lt.s32 	%p15, %r71, 1;
	@%p15 bra 	$L__BB1_129;
	add.s32 	%r128, %r70, 1;
	setp.eq.s32 	%p16, %r104, %r128;
	mov.f32 	%f278, 0f00000000;
	mov.b32 	%r264, 0;
	mov.u32 	%r263, %r264;
	mov.u32 	%r262, %r264;
	mov.f32 	%f277, %f278;
	mov.f32 	%f281, %f278;
	mov.f32 	%f282, %f278;
	mov.f32 	%f283, %f278;
	mov.f32 	%f284, %f278;
	@%p16 bra 	$L__BB1_117;
	and.b32  	%r264, %r71, 2147483646;
	mov.f32 	%f278, 0f00000000;
	mov.b32 	%r257, 0;
	mov.u32 	%r263, %r257;
	mov.u32 	%r262, %r257;
$L__BB1_94:
	add.s32 	%r84, %r257, %r70;
	mad.lo.s32 	%r85, %r84, %r103, %r229;
	mul.wide.s32 	%rd33, %r85, 4;
	add.s64 	%rd5, %rd1, %rd33;
	ld.global.nc.f32 	%f74, [%rd5];
	setp.ge.s32 	%p17, %r257, %r105;
	@%p17 bra 	$L__BB1_96;
	add.s32 	%r132, %r257, 1;
	cvt.rn.f32.u32 	%f144, %r132;
	fma.rn.f32 	%f268, %f144, %f74, %f281;
	add.f32 	%f267, %f282, %f74;
	bra.uni 	$L__BB1_97;
$L__BB1_96:
	sub.s32 	%r130, %r84, %r105;
	mad.lo.s32 	%r131, %r130, %r103, %r229;
	mul.wide.s32 	%rd34, %r131, 4;
	add.s64 	%rd35, %rd1, %rd34;
	ld.global.nc.f32 	%f141, [%rd35];
	add.f32 	%f142, %f282, %f74;
	sub.f32 	%f267, %f142, %f141;
	sub.f32 	%f143, %f281, %f282;
	fma.rn.f32 	%f268, %f1, %f74, %f143;
$L__BB1_97:
	setp.ge.u32 	%p18, %r257, %r1;
	@%p18 bra 	$L__BB1_99;
	add.s32 	%r135, %r257, 1;
	cvt.rn.f32.u32 	%f148, %r135;
	fma.rn.f32 	%f270, %f148, %f74, %f283;
	add.f32 	%f269, %f284, %f74;
	bra.uni 	$L__BB1_100;
$L__BB1_99:
	sub.s32 	%r133, %r84, %r1;
	mad.lo.s32 	%r134, %r133, %r103, %r229;
	mul.wide.s32 	%rd36, %r134, 4;
	add.s64 	%rd37, %rd1, %rd36;
	ld.global.nc.f32 	%f145, [%rd37];
	add.f32 	%f146, %f284, %f74;
	sub.f32 	%f269, %f146, %f145;
	sub.f32 	%f147, %f283, %f284;
	fma.rn.f32 	%f270, %f2, %f74, %f147;
$L__BB1_100:
	add.s32 	%r86, %r257, 1;
	setp.lt.s32 	%p19, %r86, %r105;
	@%p19 bra 	$L__BB1_105;
	mul.f32 	%f149, %f5, %f268;
	mul.f32 	%f150, %f4, %f270;
	fma.rn.f32 	%f151, %f4, %f270, %f150;
	sub.f32 	%f87, %f151, %f149;
	setp.ge.s32 	%p20, %r263, %r2;
	@%p20 bra 	$L__BB1_104;
	shl.b32 	%r139, %r263, 2;
	add.s32 	%r140, %r7, %r139;
	st.shared.f32 	[%r140], %f87;
	add.s32 	%r263, %r263, 1;
	cvt.rn.f32.u32 	%f156, %r263;
	fma.rn.f32 	%f278, %f156, %f87, %f278;
	add.f32 	%f277, %f277, %f87;
	setp.ne.s32 	%p22, %r263, %r2;
	@%p22 bra 	$L__BB1_105;
	mul.f32 	%f157, %f6, %f278;
	mul.wide.s32 	%rd40, %r85, 4;
	add.s64 	%rd41, %rd2, %rd40;
	st.global.f32 	[%rd41], %f157;
	mov.u32 	%r263, %r2;
	bra.uni 	$L__BB1_105;
$L__BB1_104:
	shl.b32 	%r136, %r262, 2;
	add.s32 	%r137, %r7, %r136;
	ld.shared.f32 	%f152, [%r137];
	st.shared.f32 	[%r137], %f87;
	add.s32 	%r138, %r262, 1;
	setp.eq.s32 	%p21, %r138, %r2;
	selp.b32 	%r262, 0, %r138, %p21;
	add.f32 	%f153, %f277, %f87;
	sub.f32 	%f90, %f153, %f152;
	sub.f32 	%f154, %f278, %f277;
	fma.rn.f32 	%f278, %f3, %f87, %f154;
	mul.f32 	%f155, %f6, %f278;
	mul.wide.s32 	%rd38, %r85, 4;
	add.s64 	%rd39, %rd2, %rd38;
	st.global.f32 	[%rd39], %f155;
	mov.f32 	%f277, %f90;
$L__BB1_105:
	add.s32 	%r91, %r84, 1;
	add.s32 	%r92, %r85, %r103;
	mul.wide.s32 	%rd42, %r103, 4;
	add.s64 	%rd43, %rd5, %rd42;
	ld.global.nc.f32 	%f94, [%rd43];
	@%p19 bra 	$L__BB1_107;
	sub.s32 	%r141, %r91, %r105;
	mad.lo.s32 	%r142, %r141, %r103, %r229;
	mul.wide.s32 	%rd44, %r142, 4;
	add.s64 	%rd45, %rd1, %rd44;
	ld.global.nc.f32 	%f158, [%rd45];
	add.f32 	%f159, %f267, %f94;
	sub.f32 	%f282, %f159, %f158;
	sub.f32 	%f160, %f268, %f267;
	fma.rn.f32 	%f281, %f1, %f94, %f160;
	bra.uni 	$L__BB1_108;
$L__BB1_107:
	add.s32 	%r143, %r257, 2;
	cvt.rn.f32.u32 	%f161, %r143;
	fma.rn.f32 	%f281, %f161, %f94, %f268;
	add.f32 	%f282, %f267, %f94;
$L__BB1_108:
	setp.lt.u32 	%p24, %r86, %r1;
	@%p24 bra 	$L__BB1_110;
	sub.s32 	%r144, %r91, %r1;
	mad.lo.s32 	%r145, %r144, %r103, %r229;
	mul.wide.s32 	%rd46, %r145, 4;
	add.s64 	%rd47, %rd1, %rd46;
	ld.global.nc.f32 	%f162, [%rd47];
	add.f32 	%f163, %f269, %f94;
	sub.f32 	%f284, %f163, %f162;
	sub.f32 	%f164, %f270, %f269;
	fma.rn.f32 	%f283, %f2, %f94, %f164;
	bra.uni 	$L__BB1_111;
$L__BB1_110:
	add.s32 	%r146, %r257, 2;
	cvt.rn.f32.u32 	%f165, %r146;
	fma.rn.f32 	%f283, %f165, %f94, %f270;
	add.f32 	%f284, %f269, %f94;
$L__BB1_111:
	add.s32 	%r257, %r257, 2;
	setp.lt.s32 	%p25, %r257, %r105;
	@%p25 bra 	$L__BB1_116;
	mul.f32 	%f166, %f5, %f281;
	mul.f32 	%f167, %f4, %f283;
	fma.rn.f32 	%f168, %f4, %f283, %f167;
	sub.f32 	%f107, %f168, %f166;
	setp.lt.s32 	%p26, %r263, %r2;
	@%p26 bra 	$L__BB1_114;
	shl.b32 	%r147, %r262, 2;
	add.s32 	%r148, %r7, %r147;
	ld.shared.f32 	%f169, [%r148];
	st.shared.f32 	[%r148], %f107;
	add.s32 	%r149, %r262, 1;
	setp.eq.s32 	%p27, %r149, %r2;
	selp.b32 	%r262, 0, %r149, %p27;
	add.f32 	%f170, %f277, %f107;
	sub.f32 	%f108, %f170, %f169;
	sub.f32 	%f171, %f278, %f277;
	fma.rn.f32 	%f278, %f3, %f107, %f171;
	mul.f32 	%f172, %f6, %f278;
	mul.wide.s32 	%rd48, %r92, 4;
	add.s64 	%rd49, %rd2, %rd48;
	st.global.f32 	[%rd49], %f172;
	mov.f32 	%f277, %f108;
	bra.uni 	$L__BB1_116;
$L__BB1_114:
	shl.b32 	%r150, %r263, 2;
	add.s32 	%r151, %r7, %r150;
	st.shared.f32 	[%r151], %f107;
	add.s32 	%r263, %r263, 1;
	cvt.rn.f32.u32 	%f173, %r263;
	fma.rn.f32 	%f278, %f173, %f107, %f278;
	add.f32 	%f277, %f277, %f107;
	setp.ne.s32 	%p28, %r263, %r2;
	@%p28 bra 	$L__BB1_116;
	mul.f32 	%f174, %f6, %f278;
	mul.wide.s32 	%rd50, %r92, 4;
	add.s64 	%rd51, %rd2, %rd50;
	st.global.f32 	[%rd51], %f174;
	mov.u32 	%r263, %r2;
$L__BB1_116:
	setp.ne.s32 	%p29, %r257, %r264;
	@%p29 bra 	$L__BB1_94;
$L__BB1_117:
	and.b32  	%r152, %r71, 1;
	setp.eq.b32 	%p30, %r152, 1;
	not.pred 	%p31, %p30;
	@%p31 bra 	$L__BB1_129;
	add.s32 	%r153, %r264, %r70;
	mad.lo.s32 	%r101, %r153, %r103, %r229;
	mul.wide.s32 	%rd52, %r101, 4;
	add.s64 	%rd53, %rd1, %rd52;
	ld.global.nc.f32 	%f120, [%rd53];
	setp.lt.s32 	%p32, %r264, %r105;
	@%p32 bra 	$L__BB1_120;
	sub.f32 	%f175, %f281, %f282;
	fma.rn.f32 	%f285, %f1, %f120, %f175;
	bra.uni 	$L__BB1_121;
$L__BB1_120:
	add.s32 	%r154, %r264, 1;
	cvt.rn.f32.u32 	%f176, %r154;
	fma.rn.f32 	%f285, %f176, %f120, %f281;
$L__BB1_121:
	setp.lt.u32 	%p33, %r264, %r1;
	@%p33 bra 	$L__BB1_123;
	sub.f32 	%f177, %f283, %f284;
	fma.rn.f32 	%f286, %f2, %f120, %f177;
	bra.uni 	$L__BB1_124;
$L__BB1_123:
	add.s32 	%r155, %r264, 1;
	cvt.rn.f32.u32 	%f178, %r155;
	fma.rn.f32 	%f286, %f178, %f120, %f283;
$L__BB1_124:
	add.s32 	%r156, %r264, 1;
	setp.lt.s32 	%p34, %r156, %r105;
	@%p34 bra 	$L__BB1_129;
	mul.f32 	%f179, %f5, %f285;
	mul.f32 	%f180, %f4, %f286;
	fma.rn.f32 	%f181, %f4, %f286, %f180;
	sub.f32 	%f127, %f181, %f179;
	setp.lt.s32 	%p35, %r263, %r2;
	@%p35 bra 	$L__BB1_127;
	shl.b32 	%r157, %r262, 2;
	add.s32 	%r158, %r7, %r157;
	st.shared.f32 	[%r158], %f127;
	sub.f32 	%f182, %f278, %f277;
	fma.rn.f32 	%f183, %f3, %f127, %f182;
	mul.f32 	%f184, %f6, %f183;
	add.s64 	%rd55, %rd2, %rd52;
	st.global.f32 	[%rd55], %f184;
	bra.uni 	$L__BB1_129;
$L__BB1_127:
	shl.b32 	%r159, %r263, 2;
	add.s32 	%r160, %r7, %r159;
	st.shared.f32 	[%r160], %f127;
	add.s32 	%r161, %r263, 1;
	cvt.rn.f32.u32 	%f185, %r161;
	fma.rn.f32 	%f128, %f185, %f127, %f278;
	setp.ne.s32 	%p36, %r161, %r2;
	@%p36 bra 	$L__BB1_129;
	mul.f32 	%f186, %f6, %f128;
	add.s64 	%rd57, %rd2, %rd52;
	st.global.f32 	[%rd57], %f186;
$L__BB1_129:
	add.s32 	%r229, %r229, %r3;
	setp.lt.s32 	%p37, %r229, %r103;
	@%p37 bra 	$L__BB1_78;
$L__BB1_130:
	ret;
$L__BB1_131:
	.pragma "nounroll";
	mul.wide.s32 	%rd60, %r230, 4;
	add.s64 	%rd61, %rd2, %rd60;
	mov.b32 	%r163, 2147483647;
	st.global.u32 	[%rd61], %r163;
	mul.wide.s32 	%rd62, %r103, 4;
	add.s64 	%rd63, %rd61, %rd62;
	st.global.u32 	[%rd63], %r163;
	add.s64 	%rd64, %rd63, %rd62;
	st.global.u32 	[%rd64], %r163;
	add.s64 	%rd65, %rd64, %rd62;
	st.global.u32 	[%rd65], %r163;
	add.s64 	%rd66, %rd65, %rd62;
	st.global.u32 	[%rd66], %r163;
	add.s64 	%rd67, %rd66, %rd62;
	st.global.u32 	[%rd67], %r163;
	add.s64 	%rd68, %rd67, %rd62;
	st.global.u32 	[%rd68], %r163;
	add.s64 	%rd69, %rd68, %rd62;
	st.global.u32 	[%rd69], %r163;
	add.s32 	%r231, %r231, 8;
	shl.b32 	%r164, %r103, 3;
	add.s32 	%r230, %r230, %r164;
	setp.eq.s32 	%p40, %r231, 0;
	mov.u32 	%r251, %r10;
	@%p40 bra 	$L__BB1_69;
	bra.uni 	$L__BB1_131;

}


// ===== COMPILED SASS (sm_100) =====

	.target	sm_100

	.elftype	@"ET_EXEC"


//--------------------- .note.nv.tkinfo           --------------------------
	.section	.note.nv.tkinfo,"",@"SHT_NOTE"
	.sectionflags	@"SHF_NOTE_NV_TKINFO"
	.tkinfo
        /*0018*/ 	.word	0x00000002
        /*0030*/ 	.string	""
        /*0030*/ 	.string	"ptxas"
        /*0030*/ 	.string	"Cuda compilation tools, release 13.0, V13.0.88"
        /*0030*/ 	.string	"Build cuda_13.0.r13.0/compiler.36424714_0"
        /*0030*/ 	.string	"-arch sm_100 -m 64 "



//--------------------- .note.nv.cuinfo           --------------------------
	.section	.note.nv.cuinfo,"",@"SHT_NOTE"
	.sectionflags	@"SHF_NOTE_NV_CUINFO"
        /*0018*/ 	.short	0x0002
        /*001a*/ 	.short	0x0064
        /*001c*/ 	.short	0x0082
	.zero		2


//--------------------- .nv.info                  --------------------------
	.section	.nv.info,"",@"SHT_CUDA_INFO"
	.align	4


	//----- nvinfo : EIATTR_REGCOUNT
	.align		4
        /*0000*/ 	.byte	0x04, 0x2f
        /*0002*/ 	.short	(.L_1 - .L_0)
	.align		4
.L_0:
        /*0004*/ 	.word	index@(hma_batch_f32)
        /*0008*/ 	.word	0x00000028


	//----- nvinfo : EIATTR_FRAME_SIZE
	.align		4
.L_1:
        /*000c*/ 	.byte	0x04, 0x11
        /*000e*/ 	.short	(.L_3 - .L_2)
	.align		4
.L_2:
        /*0010*/ 	.word	index@($__internal_3_$__cuda_sm20_sqrt_rn_f32_slowpath)
        /*0014*/ 	.word	0x00000000


	//----- nvinfo : EIATTR_FRAME_SIZE
	.align		4
.L_3:
        /*0018*/ 	.byte	0x04, 0x11
        /*001a*/ 	.short	(.L_5 - .L_4)
	.align		4
.L_4:
        /*001c*/ 	.word	index@($__internal_2_$__cuda_sm20_rcp_rn_f32_slowpath)
        /*0020*/ 	.word	0x00000000


	//----- nvinfo : EIATTR_FRAME_SIZE
	.align		4
.L_5:
        /*0024*/ 	.byte	0x04, 0x11
        /*0026*/ 	.short	(.L_7 - .L_6)
	.align		4
.L_6:
        /*0028*/ 	.word	index@(hma_batch_f32)
        /*002c*/ 	.word	0x00000000


	//----- nvinfo : EIATTR_REGCOUNT
	.align		4
.L_7:
        /*0030*/ 	.byte	0x04, 0x2f
        /*0032*/ 	.short	(.L_9 - .L_8)
	.align		4
.L_8:
        /*0034*/ 	.word	index@(hma_many_series_one_param_f32)
        /*0038*/ 	.word	0x00000020


	//----- nvinfo : EIATTR_FRAME_SIZE
	.align		4
.L_9:
        /*003c*/ 	.byte	0x04, 0x11
        /*003e*/ 	.short	(.L_11 - .L_10)
	.align		4
.L_10:
        /*0040*/ 	.word	index@($__internal_1_$__cuda_sm20_sqrt_rn_f32_slowpath)
        /*0044*/ 	.word	0x00000000


	//----- nvinfo : EIATTR_FRAME_SIZE
	.align		4
.L_11:
        /*0048*/ 	.byte	0x04, 0x11
        /*004a*/ 	.short	(.L_13 - .L_12)
	.align		4
.L_12:
        /*004c*/ 	.word	index@($__internal_0_$__cuda_sm20_rcp_rn_f32_slowpath)
        /*0050*/ 	.word	0x00000000


	//----- nvinfo : EIATTR_FRAME_SIZE
	.align		4
.L_13:
        /*0054*/ 	.byte	0x04, 0x11
        /*0056*/ 	.short	(.L_15 - .L_14)
	.align		4
.L_14:
        /*0058*/ 	.word	index@(hma_many_series_one_param_f32)
        /*005c*/ 	.word	0x00000000


	//----- nvinfo : EIATTR_MIN_STACK_SIZE
	.align		4
.L_15:
        /*0060*/ 	.byte	0x04, 0x12
        /*0062*/ 	.short	(.L_17 - .L_16)
	.align		4
.L_16:
        /*0064*/ 	.word	index@(hma_many_series_one_param_f32)
        /*0068*/ 	.word	0x00000000


	//----- nvinfo : EIATTR_MIN_STACK_SIZE
	.align		4
.L_17:
        /*006c*/ 	.byte	0x04, 0x12
        /*006e*/ 	.short	(.L_19 - .L_18)
	.align		4
.L_18:
        /*0070*/ 	.word	index@(hma_batch_f32)
        /*0074*/ 	.word	0x00000000
.L_19:


//--------------------- .nv.compat                --------------------------
	.section	.nv.compat,"",@"SHT_CUDA_COMPAT_INFO"
	.align	4
        /*0000*/ 	.byte	0x02, 0x09, 0x00, 0x00, 0x02, 0x02, 0x01, 0x00, 0x02, 0x05, 0x05, 0x00, 0x03, 0x07, 0x01, 0x01
        /*0010*/ 	.byte	0x02, 0x03, 0x00, 0x00, 0x02, 0x06, 0x01, 0x00, 0x04, 0x0b, 0x08, 0x00, 0x01, 0x00, 0x00, 0x00
        /*0020*/ 	.byte	0x00, 0x00, 0x00, 0x00


//--------------------- .nv.info.hma_many_series_one_param_f32 --------------------------
	.section	.nv.info.hma_many_series_one_param_f32,"",@"SHT_CUDA_INFO"
	.sectionflags	@""
	.align	4


	//----- nvinfo : EIATTR_CUDA_API_VERSION
	.align		4
        /*0000*/ 	.byte	0x04, 0x37
        /*0002*/ 	.short	(.L_21 - .L_20)
.L_20:
        /*0004*/ 	.word	0x00000082


	//----- nvinfo : EIATTR_KPARAM_INFO
	.align		4
.L_21:
        /*0008*/ 	.byte	0x04, 0x17
        /*000a*/ 	.short	(.L_23 - .L_22)
.L_22:
        /*000c*/ 	.word	0x00000000
        /*0010*/ 	.short	0x0007
        /*0012*/ 	.short	0x0028
        /*0014*/ 	.byte	0x00, 0xf5, 0x21, 0x00


	//----- nvinfo : EIATTR_KPARAM_INFO
	.align		4
.L_23:
        /*0018*/ 	.byte	0x04, 0x17
        /*001a*/ 	.short	(.L_25 - .L_24)
.L_24:
        /*001c*/ 	.word	0x00000000
        /*0020*/ 	.short	0x0006
        /*0022*/ 	.short	0x0020
        /*0024*/ 	.byte	0x00, 0xf5, 0x21, 0x00


	//----- nvinfo : EIATTR_KPARAM_INFO
	.align		4
.L_25:
        /*0028*/ 	.byte	0x04, 0x17
        /*002a*/ 	.short	(.L_27 - .L_26)
.L_26:
        /*002c*/ 	.word	0x00000000
        /*0030*/ 	.short	0x0005
        /*0032*/ 	.short	0x001c
        /*0034*/ 	.byte	0x00, 0xf0, 0x11, 0x00


	//----- nvinfo : EIATTR_KPARAM_INFO
	.align		4
.L_27:
        /*0038*/ 	.byte	0x04, 0x17
        /*003a*/ 	.short	(.L_29 - .L_28)
.L_28:
        /*003c*/ 	.word	0x00000000
        /*0040*/ 	.short	0x0004
        /*0042*/ 	.short	0x0018
        /*0044*/ 	.byte	0x00, 0xf0, 0x11, 0x00


	//----- nvinfo : EIATTR_KPARAM_INFO
	.align		4
.L_29:
        /*0048*/ 	.byte	0x04, 0x17
        /*004a*/ 	.short	(.L_31 - .L_30)
.L_30:
        /*004c*/ 	.word	0x00000000
        /*0050*/ 	.short	0x0003
        /*0052*/ 	.short	0x0014
        /*0054*/ 	.byte	0x00, 0xf0, 0x11, 0x00


	//----- nvinfo : EIATTR_KPARAM_INFO
	.align		4
.L_31:
        /*0058*/ 	.byte	0x04, 0x17
        /*005a*/ 	.short	(.L_33 - .L_32)
.L_32:
        /*005c*/ 	.word	0x00000000
        /*0060*/ 	.short	0x0002
        /*0062*/ 	.short	0x0010
        /*0064*/ 	.byte	0x00, 0xf0, 0x11, 0x00


	//----- nvinfo : EIATTR_KPARAM_INFO
	.align		4
.L_33:
        /*0068*/ 	.byte	0x04, 0x17
        /*006a*/ 	.short	(.L_35 - .L_34)
.L_34:
        /*006c*/ 	.word	0x00000000
        /*0070*/ 	.short	0x0001
        /*0072*/ 	.short	0x0008
        /*0074*/ 	.byte	0x00, 0xf5, 0x21, 0x00


	//----- nvinfo : EIATTR_KPARAM_INFO
	.align		4
.L_35:
        /*0078*/ 	.byte	0x04, 0x17
        /*007a*/ 	.short	(.L_37 - .L_36)
.L_36:
        /*007c*/ 	.word	0x00000000
        /*0080*/ 	.short	0x0000
        /*0082*/ 	.short	0x0000
        /*0084*/ 	.byte	0x00, 0xf5, 0x21, 0x00


	//----- nvinfo : EIATTR_SPARSE_MMA_MASK
	.align		4
.L_37:
        /*0088*/ 	.byte	0x03, 0x50
        /*008a*/ 	.short	0x0000


	//----- nvinfo : EIATTR_MAXREG_COUNT
	.align		4
        /*008c*/ 	.byte	0x03, 0x1b
        /*008e*/ 	.short	0x00ff


	//----- nvinfo : EIATTR_MERCURY_ISA_VERSION
	.align		4
        /*0090*/ 	.byte	0x03, 0x5f
        /*0092*/ 	.short	0x0101


	//----- nvinfo : EIATTR_VRC_CTA_INIT_COUNT
	.align		4
        /*0094*/ 	.byte	0x02, 0x4a
	.zero		1
	.zero		1


	//----- nvinfo : EIATTR_EXIT_INSTR_OFFSETS
	.align		4
        /*0098*/ 	.byte	0x04, 0x1c
        /*009a*/ 	.short	(.L_39 - .L_38)


	//   ....[0]....
.L_38:
        /*009c*/ 	.word	0x00000030


	//   ....[1]....
        /*00a0*/ 	.word	0x00000190


	//   ....[2]....
        /*00a4*/ 	.word	0x000005c0


	//   ....[3]....
        /*00a8*/ 	.word	0x000018d0


	//   ....[4]....
        /*00ac*/ 	.word	0x000034f0


	//----- nvinfo : EIATTR_CRS_STACK_SIZE
	.align		4
.L_39:
        /*00b0*/ 	.byte	0x04, 0x1e
        /*00b2*/ 	.short	(.L_41 - .L_40)
.L_40:
        /*00b4*/ 	.word	0x00000000


	//----- nvinfo : EIATTR_CBANK_PARAM_SIZE
	.align		4
.L_41:
        /*00b8*/ 	.byte	0x03, 0x19
        /*00ba*/ 	.short	0x0030


	//----- nvinfo : EIATTR_PARAM_CBANK
	.align		4
        /*00bc*/ 	.byte	0x04, 0x0a
        /*00be*/ 	.short	(.L_43 - .L_42)
	.align		4
.L_42:
        /*00c0*/ 	.word	index@(.nv.constant0.hma_many_series_one_param_f32)
        /*00c4*/ 	.short	0x0380
        /*00c6*/ 	.short	0x0030


	//----- nvinfo : EIATTR_SW_WAR
	.align		4
.L_43:
        /*00c8*/ 	.byte	0x04, 0x36
        /*00ca*/ 	.short	(.L_45 - .L_44)
.L_44:
        /*00cc*/ 	.word	0x00000008
.L_45:


//--------------------- .nv.info.hma_batch_f32    --------------------------
	.section	.nv.info.hma_batch_f32,"",@"SHT_CUDA_INFO"
	.sectionflags	@""
	.align	4


	//----- nvinfo : EIATTR_CUDA_API_VERSION
	.align		4
        /*0000*/ 	.byte	0x04, 0x37
        /*0002*/ 	.short	(.L_47 - .L_46)
.L_46:
        /*0004*/ 	.word	0x00000082


	//----- nvinfo : EIATTR_KPARAM_INFO
	.align		4
.L_47:
        /*0008*/ 	.byte	0x04, 0x17
        /*000a*/ 	.short	(.L_49 - .L_48)
.L_48:
        /*000c*/ 	.word	0x00000000
        /*0010*/ 	.short	0x0007
        /*0012*/ 	.short	0x0028
        /*0014*/ 	.byte	0x00, 0xf5, 0x21, 0x00


	//----- nvinfo : EIATTR_KPARAM_INFO
	.align		4
.L_49:
        /*0018*/ 	.byte	0x04, 0x17
        /*001a*/ 	.short	(.L_51 - .L_50)
.L_50:
        /*001c*/ 	.word	0x00000000
        /*0020*/ 	.short	0x0006
        /*0022*/ 	.short	0x0020
        /*0024*/ 	.byte	0x00, 0xf5, 0x21, 0x00


	//----- nvinfo : EIATTR_KPARAM_INFO
	.align		4
.L_51:
        /*0028*/ 	.byte	0x04, 0x17
        /*002a*/ 	.short	(.L_53 - .L_52)
.L_52:
        /*002c*/ 	.word	0x00000000
        /*0030*/ 	.short	0x0005
        /*0032*/ 	.short	0x001c
        /*0034*/ 	.byte	0x00, 0xf0, 0x11, 0x00


	//----- nvinfo : EIATTR_KPARAM_INFO
	.align		4
.L_53:
        /*0038*/ 	.byte	0x04, 0x17
        /*003a*/ 	.short	(.L_55 - .L_54)
.L_54:
        /*003c*/ 	.word	0x00000000
        /*0040*/ 	.short	0x0004
        /*0042*/ 	.short	0x0018
        /*0044*/ 	.byte	0x00, 0xf0, 0x11, 0x00


	//----- nvinfo : EIATTR_KPARAM_INFO
	.align		4
.L_55:
        /*0048*/ 	.byte	0x04, 0x17
        /*004a*/ 	.short	(.L_57 - .L_56)
.L_56:
        /*004c*/ 	.word	0x00000000
        /*0050*/ 	.short	0x0003
        /*0052*/ 	.short	0x0014
        /*0054*/ 	.byte	0x00, 0xf0, 0x11, 0x00


	//----- nvinfo : EIATTR_KPARAM_INFO
	.align		4
.L_57:
        /*0058*/ 	.byte	0x04, 0x17
        /*005a*/ 	.short	(.L_59 - .L_58)
.L_58:
        /*005c*/ 	.word	0x00000000
        /*0060*/ 	.short	0x0002
        /*0062*/ 	.short	0x0010
        /*0064*/ 	.byte	0x00, 0xf0, 0x11, 0x00


	//----- nvinfo : EIATTR_KPARAM_INFO
	.align		4
.L_59:
        /*0068*/ 	.byte	0x04, 0x17
        /*006a*/ 	.short	(.L_61 - .L_60)
.L_60:
        /*006c*/ 	.word	0x00000000
        /*0070*/ 	.short	0x0001
        /*0072*/ 	.short	0x0008
        /*0074*/ 	.byte	0x00, 0xf5, 0x21, 0x00


	//----- nvinfo : EIATTR_KPARAM_INFO
	.align		4
.L_61:
        /*0078*/ 	.byte	0x04, 0x17
        /*007a*/ 	.short	(.L_63 - .L_62)
.L_62:
        /*007c*/ 	.word	0x00000000
        /*0080*/ 	.short	0x0000
        /*0082*/ 	.short	0x0000
        /*0084*/ 	.byte	0x00, 0xf5, 0x21, 0x00


	//----- nvinfo : EIATTR_SPARSE_MMA_MASK
	.align		4
.L_63:
        /*0088*/ 	.byte	0x03, 0x50
        /*008a*/ 	.short	0x0000


	//----- nvinfo : EIATTR_MAXREG_COUNT
	.align		4
        /*008c*/ 	.byte	0x03, 0x1b
        /*008e*/ 	.short	0x00ff


	//----- nvinfo : EIATTR_MERCURY_ISA_VERSION
	.align		4
        /*0090*/ 	.byte	0x03, 0x5f
        /*0092*/ 	.short	0x0101


	//----- nvinfo : EIATTR_VRC_CTA_INIT_COUNT
	.align		4
        /*0094*/ 	.byte	0x02, 0x4a
	.zero		1
	.zero		1


	//----- nvinfo : EIATTR_EXIT_INSTR_OFFSETS
	.align		4
        /*0098*/ 	.byte	0x04, 0x1c
        /*009a*/ 	.short	(.L_65 - .L_64)


	//   ....[0]....
.L_64:
        /*009c*/ 	.word	0x00000090


	//   ....[1]....
        /*00a0*/ 	.word	0x00002240


	//   ....[2]....
        /*00a4*/ 	.word	0x00002260


	//   ....[3]....
        /*00a8*/ 	.word	0x00002f50


	//----- nvinfo : EIATTR_CRS_STACK_SIZE
	.align		4
.L_65:
        /*00ac*/ 	.byte	0x04, 0x1e
        /*00ae*/ 	.short	(.L_67 - .L_66)
.L_66:
        /*00b0*/ 	.word	0x00000000


	//----- nvinfo : EIATTR_CBANK_PARAM_SIZE
	.align		4
.L_67:
        /*00b4*/ 	.byte	0x03, 0x19
        /*00b6*/ 	.short	0x0030


	//----- nvinfo : EIATTR_PARAM_CBANK
	.align		4
        /*00b8*/ 	.byte	0x04, 0x0a
        /*00ba*/ 	.short	(.L_69 - .L_68)
	.align		4
.L_68:
        /*00bc*/ 	.word	index@(.nv.constant0.hma_batch_f32)
        /*00c0*/ 	.short	0x0380
        /*00c2*/ 	.short	0x0030


	//----- nvinfo : EIATTR_SW_WAR
	.align		4
.L_69:
        /*00c4*/ 	.byte	0x04, 0x36
        /*00c6*/ 	.short	(.L_71 - .L_70)
.L_70:
        /*00c8*/ 	.word	0x00000008
.L_71:


//--------------------- .nv.callgraph             --------------------------
	.section	.nv.callgraph,"",@"SHT_CUDA_CALLGRAPH"
	.align	4
	.sectionentsize	8
	.align		4
        /*0000*/ 	.word	0x00000000
	.align		4
        /*0004*/ 	.word	0xffffffff
	.align		4
        /*0008*/ 	.word	0x00000000
	.align		4
        /*000c*/ 	.word	0xfffffffe
	.align		4
        /*0010*/ 	.word	0x00000000
	.align		4
        /*0014*/ 	.word	0xfffffffd
	.align		4
        /*0018*/ 	.word	0x00000000
	.align		4
        /*001c*/ 	.word	0xfffffffc


//--------------------- .text.hma_many_series_one_param_f32 --------------------------
	.section	.text.hma_many_series_one_param_f32,"ax",@progbits
	.align	128
        .global         hma_many_series_one_param_f32
        .type           hma_many_series_one_param_f32,@function
        .size           hma_many_series_one_param_f32,(.L_x_142 - hma_many_series_one_param_f32)
        .other          hma_many_series_one_param_f32,@"STO_CUDA_ENTRY STV_DEFAULT"
hma_many_series_one_param_f32:
.text.hma_many_series_one_param_f32:
[----:B------:R-:W-:Y:S08]  /*0000*/  LDC R1, c[0x0][0x37c] ;  /* 0x0000df00ff017b82 */ /* 0x000ff00000000800 */
[----:B------:R-:W0:Y:S02]  /*0010*/  LDC R0, c[0x0][0x398] ;  /* 0x0000e600ff007b82 */ /* 0x000e240000000800 */
[----:B0-----:R-:W-:-:S13]  /*0020*/  ISETP.GE.AND P0, PT, R0, 0x2, PT ;  /* 0x000000020000780c */ /* 0x001fda0003f06270 */
[----:B------:R-:W-:Y:S05]  /*0030*/  @!P0 EXIT ;  /* 0x000000000000894d */ /* 0x000fea0003800000 */
[----:B------:R-:W-:-:S04]  /*0040*/  I2FP.F32.U32 R0, R0 ;  /* 0x0000000000007245 */ /* 0x000fc80000201000 */
[----:B------:R-:W-:-:S13]  /*0050*/  R2UR UR5, R0 ;  /* 0x00000000000572ca */ /* 0x000fda00000e0000 */
[----:B------:R-:W-:Y:S02]  /*0060*/  UIADD3 UR4, UPT, UPT, UR5, -0xd000000, URZ ;  /* 0xf300000005047890 */ /* 0x000fe4000fffe0ff */
[----:B------:R-:W0:Y:S02]  /*0070*/  MUFU.RSQ R0, UR5 ;  /* 0x0000000500007d08 */ /* 0x000e240008001400 */
[----:B------:R-:W-:-:S09]  /*0080*/  UISETP.GT.U32.AND UP0, UPT, UR4, 0x727fffff, UPT ;  /* 0x727fffff0400788c */ /* 0x000fd2000bf04070 */
[----:B------:R-:W-:Y:S05]  /*0090*/  BRA.U !UP0, `(.L_x_0) ;  /* 0x0000000108107547 */ /* 0x000fea000b800000 */
[----:B------:R-:W-:-:S07]  /*00a0*/  MOV R4, 0xc0 ;  /* 0x000000c000047802 */ /* 0x000fce0000000f00 */
[----:B0-----:R-:W-:Y:S05]  /*00b0*/  CALL.REL.NOINC `($__internal_1_$__cuda_sm20_sqrt_rn_f32_slowpath) ;  /* 0x0000003400ec7944 */ /* 0x001fea0003c00000 */
[----:B------:R-:W-:Y:S01]  /*00c0*/  MOV R0, UR4 ;  /* 0x0000000400007c02 */ /* 0x000fe20008000f00 */
[----:B------:R-:W-:Y:S06]  /*00d0*/  BRA `(.L_x_1) ;  /* 0x0000000000107947 */ /* 0x000fec0003800000 */
.L_x_0:
[C---:B0-----:R-:W-:Y:S01]  /*00e0*/  FMUL.FTZ R2, R0.reuse, UR5 ;  /* 0x0000000500027c20 */ /* 0x041fe20008410000 */
[----:B------:R-:W-:-:S03]  /*00f0*/  FMUL.FTZ R0, R0, 0.5 ;  /* 0x3f00000000007820 */ /* 0x000fc60000410000 */
[----:B------:R-:W-:-:S04]  /*0100*/  FFMA R3, -R2, R2, UR5 ;  /* 0x0000000502037e23 */ /* 0x000fc80008000102 */
[----:B------:R-:W-:-:S07]  /*0110*/  FFMA R0, R3, R0, R2 ;  /* 0x0000000003007223 */ /* 0x000fce0000000002 */
.L_x_1:
[----:B------:R-:W0:Y:S01]  /*0120*/  F2I.TRUNC.NTZ R0, R0 ;  /* 0x0000000000007305 */ /* 0x000e22000020f100 */
[----:B------:R-:W1:Y:S01]  /*0130*/  LDCU.64 UR6, c[0x0][0x398] ;  /* 0x00007300ff0677ac */ /* 0x000e620008000a00 */
[----:B0-----:R-:W-:-:S13]  /*0140*/  R2UR UR4, R0 ;  /* 0x00000000000472ca */ /* 0x001fda00000e0000 */
[----:B------:R-:W-:-:S04]  /*0150*/  UISETP.LT.AND UP0, UPT, UR4, 0x1, UPT ;  /* 0x000000010400788c */ /* 0x000fc8000bf01270 */
[----:B------:R-:W-:-:S04]  /*0160*/  USEL UR13, UR4, 0x1, !UP0 ;  /* 0x00000001040d7887 */ /* 0x000fc8000c000000 */
[----:B-1----:R-:W-:-:S06]  /*0170*/  UISETP.GT.AND UP0, UPT, UR13, UR7, UPT ;  /* 0x000000070d00728c */ /* 0x002fcc000bf04270 */
[----:B------:R-:W-:-:S13]  /*0180*/  PLOP3.LUT P0, PT, PT, PT, UP0, 0x80, 0x8 ;  /* 0x000000000008781c */ /* 0x000fda0003f0f008 */
[----:B------:R-:W-:Y:S05]  /*0190*/  @P0 EXIT ;  /* 0x000000000000094d */ /* 0x000fea0003800000 */
[----:B------:R-:W-:Y:S01]  /*01a0*/  USHF.R.U32.HI UR11, URZ, 0x1, UR6 ;  /* 0x00000001ff0b7899 */ /* 0x000fe20008011606 */
[----:B------:R-:W-:Y:S02]  /*01b0*/  I2FP.F32.U32 R4, UR13 ;  /* 0x0000000d00047c45 */ /* 0x000fe40008201000 */
[----:B------:R-:W-:Y:S02]  /*01c0*/  MOV R5, UR5 ;  /* 0x0000000500057c02 */ /* 0x000fe40008000f00 */
[----:B------:R-:W-:Y:S02]  /*01d0*/  R2UR UR16, R4 ;  /* 0x00000000041072ca */ /* 0x000fe400000e0000 */
[----:B------:R-:W-:Y:S02]  /*01e0*/  I2FP.F32.U32 R0, UR11 ;  /* 0x0000000b00007c45 */ /* 0x000fe40008201000 */
[----:B------:R-:W-:-:S03]  /*01f0*/  MOV R4, UR5 ;  /* 0x0000000500047c02 */ /* 0x000fc60008000f00 */
[C---:B------:R-:W-:Y:S01]  /*0200*/  FMUL R2, R0.reuse, 0.5 ;  /* 0x3f00000000027820 */ /* 0x040fe20000400000 */
[----:B------:R-:W-:Y:S01]  /*0210*/  FADD R3, R0, 1 ;  /* 0x3f80000000037421 */ /* 0x000fe20000000000 */
[----:B------:R-:W-:-:S03]  /*0220*/  FMUL R4, R4, 0.5 ;  /* 0x3f00000004047820 */ /* 0x000fc60000400000 */
[----:B------:R-:W-:Y:S01]  /*0230*/  FMUL R2, R2, R3 ;  /* 0x0000000302027220 */ /* 0x000fe20000400000 */
[----:B------:R-:W-:Y:S01]  /*0240*/  MOV R6, UR16 ;  /* 0x0000001000067c02 */ /* 0x000fe20008000f00 */
[----:B------:R-:W-:-:S03]  /*0250*/  IMAD.U32 R7, RZ, RZ, UR16 ;  /* 0x00000010ff077e24 */ /* 0x000fc6000f8e00ff */
[----:B------:R-:W-:-:S04]  /*0260*/  IADD3 R3, PT, PT, R2, 0x1800000, RZ ;  /* 0x0180000002037810 */ /* 0x000fc80007ffe0ff */
[----:B------:R-:W-:-:S04]  /*0270*/  LOP3.LUT R3, R3, 0x7f800000, RZ, 0xc0, !PT ;  /* 0x7f80000003037812 */ /* 0x000fc800078ec0ff */
[----:B------:R-:W-:Y:S01]  /*0280*/  ISETP.GT.U32.AND P0, PT, R3, 0x1ffffff, PT ;  /* 0x01ffffff0300780c */ /* 0x000fe20003f04070 */
[----:B------:R-:W-:Y:S01]  /*0290*/  FADD R3, R5, 1 ;  /* 0x3f80000005037421 */ /* 0x000fe20000000000 */
[----:B------:R-:W-:Y:S01]  /*02a0*/  FMUL R5, R6, 0.5 ;  /* 0x3f00000006057820 */ /* 0x000fe20000400000 */
[----:B------:R-:W-:Y:S02]  /*02b0*/  FADD R6, R7, 1 ;  /* 0x3f80000007067421 */ /* 0x000fe40000000000 */
[----:B------:R-:W-:Y:S02]  /*02c0*/  FMUL R4, R4, R3 ;  /* 0x0000000304047220 */ /* 0x000fe40000400000 */
[----:B------:R-:W-:-:S06]  /*02d0*/  FMUL R3, R5, R6 ;  /* 0x0000000605037220 */ /* 0x000fcc0000400000 */
[----:B------:R-:W-:Y:S05]  /*02e0*/  @P0 BRA `(.L_x_2) ;  /* 0x0000000000100947 */ /* 0x000fea0003800000 */
[----:B------:R-:W-:-:S07]  /*02f0*/  MOV R6, 0x310 ;  /* 0x0000031000067802 */ /* 0x000fce0000000f00 */
[----:B------:R-:W-:Y:S05]  /*0300*/  CALL.REL.NOINC `($__internal_0_$__cuda_sm20_rcp_rn_f32_slowpath) ;  /* 0x00000030007c7944 */ /* 0x000fea0003c00000 */
[----:B------:R-:W-:Y:S01]  /*0310*/  UMOV UR6, UR4 ;  /* 0x0000000400067c82 */ /* 0x000fe20008000000 */
[----:B------:R-:W-:Y:S05]  /*0320*/  BRA `(.L_x_3) ;  /* 0x0000000000147947 */ /* 0x000fea0003800000 */
.L_x_2:
[----:B------:R-:W0:Y:S02]  /*0330*/  MUFU.RCP R5, R2 ;  /* 0x0000000200057308 */ /* 0x000e240000001000 */
[----:B0-----:R-:W-:-:S04]  /*0340*/  FFMA R6, R2, R5, -1 ;  /* 0xbf80000002067423 */ /* 0x001fc80000000005 */
[----:B------:R-:W-:-:S04]  /*0350*/  FADD.FTZ R6, -R6, -RZ ;  /* 0x800000ff06067221 */ /* 0x000fc80000010100 */
[----:B------:R-:W-:-:S05]  /*0360*/  FFMA R6, R5, R6, R5 ;  /* 0x0000000605067223 */ /* 0x000fca0000000005 */
[----:B------:R-:W-:-:S15]  /*0370*/  R2UR UR6, R6 ;  /* 0x00000000060672ca */ /* 0x000fde00000e0000 */
.L_x_3:
[----:B------:R-:W-:-:S04]  /*0380*/  IADD3 R2, PT, PT, R4, 0x1800000, RZ ;  /* 0x0180000004027810 */ /* 0x000fc80007ffe0ff */
[----:B------:R-:W-:-:S04]  /*0390*/  LOP3.LUT R2, R2, 0x7f800000, RZ, 0xc0, !PT ;  /* 0x7f80000002027812 */ /* 0x000fc800078ec0ff */
[----:B------:R-:W-:-:S13]  /*03a0*/  ISETP.GT.U32.AND P0, PT, R2, 0x1ffffff, PT ;  /* 0x01ffffff0200780c */ /* 0x000fda0003f04070 */
[----:B------:R-:W-:Y:S05]  /*03b0*/  @P0 BRA `(.L_x_4) ;  /* 0x0000000000140947 */ /* 0x000fea0003800000 */
[----:B------:R-:W-:Y:S02]  /*03c0*/  MOV R2, R4 ;  /* 0x0000000400027202 */ /* 0x000fe40000000f00 */
[----:B------:R-:W-:-:S07]  /*03d0*/  MOV R6, 0x3f0 ;  /* 0x000003f000067802 */ /* 0x000fce0000000f00 */
[----:B------:R-:W-:Y:S05]  /*03e0*/  CALL.REL.NOINC `($__internal_0_$__cuda_sm20_rcp_rn_f32_slowpath) ;  /* 0x0000003000447944 */ /* 0x000fea0003c00000 */
[----:B------:R-:W-:Y:S01]  /*03f0*/  UMOV UR7, UR4 ;  /* 0x0000000400077c82 */ /* 0x000fe20008000000 */
[----:B------:R-:W-:Y:S05]  /*0400*/  BRA `(.L_x_5) ;  /* 0x0000000000147947 */ /* 0x000fea0003800000 */
.L_x_4:
[----:B------:R-:W0:Y:S02]  /*0410*/  MUFU.RCP R5, R4 ;  /* 0x0000000400057308 */ /* 0x000e240000001000 */
[----:B0-----:R-:W-:-:S04]  /*0420*/  FFMA R2, R4, R5, -1 ;  /* 0xbf80000004027423 */ /* 0x001fc80000000005 */
[----:B------:R-:W-:-:S04]  /*0430*/  FADD.FTZ R2, -R2, -RZ ;  /* 0x800000ff02027221 */ /* 0x000fc80000010100 */
[----:B------:R-:W-:-:S05]  /*0440*/  FFMA R2, R5, R2, R5 ;  /* 0x0000000205027223 */ /* 0x000fca0000000005 */
[----:B------:R-:W-:-:S15]  /*0450*/  R2UR UR7, R2 ;  /* 0x00000000020772ca */ /* 0x000fde00000e0000 */
.L_x_5:
        /* <DEDUP_REMOVED lines=9> */
.L_x_6:
[----:B------:R-:W0:Y:S02]  /*04f0*/  MUFU.RCP R2, R3 ;  /* 0x0000000300027308 */ /* 0x000e240000001000 */
[----:B0-----:R-:W-:-:S04]  /*0500*/  FFMA R4, R3, R2, -1 ;  /* 0xbf80000003047423 */ /* 0x001fc80000000002 */
[----:B------:R-:W-:-:S04]  /*0510*/  FADD.FTZ R5, -R4, -RZ ;  /* 0x800000ff04057221 */ /* 0x000fc80000010100 */
[----:B------:R-:W-:-:S05]  /*0520*/  FFMA R5, R2, R5, R2 ;  /* 0x0000000502057223 */ /* 0x000fca0000000002 */
[----:B------:R-:W-:-:S15]  /*0530*/  R2UR UR8, R5 ;  /* 0x00000000050872ca */ /* 0x000fde00000e0000 */
.L_x_7:
[----:B------:R-:W0:Y:S01]  /*0540*/  S2R R2, SR_CTAID.X ;  /* 0x0000000000027919 */ /* 0x000e220000002500 */
[----:B------:R-:W0:Y:S01]  /*0550*/  LDCU UR9, c[0x0][0x360] ;  /* 0x00006c00ff0977ac */ /* 0x000e220008000800 */
[----:B------:R-:W0:Y:S01]  /*0560*/  S2R R3, SR_TID.X ;  /* 0x0000000000037919 */ /* 0x000e220000002100 */
[----:B------:R-:W1:Y:S01]  /*0570*/  LDCU UR10, c[0x0][0x390] ;  /* 0x00007200ff0a77ac */ /* 0x000e620008000800 */
[----:B------:R-:W2:Y:S01]  /*0580*/  LDCU UR4, c[0x0][0x370] ;  /* 0x00006e00ff0477ac */ /* 0x000ea20008000800 */
[----:B0-----:R-:W-:Y:S01]  /*0590*/  IMAD R2, R2, UR9, R3 ;  /* 0x0000000902027c24 */ /* 0x001fe2000f8e0203 */
[----:B--2---:R-:W-:-:S04]  /*05a0*/  UIMAD UR9, UR9, UR4, URZ ;  /* 0x00000004090972a4 */ /* 0x004fc8000f8e02ff */
[----:B-1----:R-:W-:-:S13]  /*05b0*/  ISETP.GE.AND P0, PT, R2, UR10, PT ;  /* 0x0000000a02007c0c */ /* 0x002fda000bf06270 */
[----:B------:R-:W-:Y:S05]  /*05c0*/  @P0 EXIT ;  /* 0x000000000000094d */ /* 0x000fea0003800000 */
[----:B------:R-:W0:Y:S01]  /*05d0*/  S2UR UR10, SR_CgaCtaId ;  /* 0x00000000000a79c3 */ /* 0x000e220000008800 */
[----:B------:R-:W1:Y:S01]  /*05e0*/  LDCU UR12, c[0x0][0x394] ;  /* 0x00007280ff0c77ac */ /* 0x000e620008000800 */
[----:B------:R-:W2:Y:S01]  /*05f0*/  LDCU UR17, c[0x0][0x39c] ;  /* 0x00007380ff1177ac */ /* 0x000ea20008000800 */
[----:B------:R-:W-:Y:S01]  /*0600*/  UMOV UR4, 0x400 ;  /* 0x0000040000047882 */ /* 0x000fe20000000000 */
[----:B------:R-:W3:Y:S01]  /*0610*/  LDCU.64 UR14, c[0x0][0x358] ;  /* 0x00006b00ff0e77ac */ /* 0x000ee20008000a00 */
[----:B-1----:R-:W-:Y:S01]  /*0620*/  UISETP.GT.AND UP0, UPT, UR12, URZ, UPT ;  /* 0x000000ff0c00728c */ /* 0x002fe2000bf04270 */
[----:B--2---:R-:W-:Y:S01]  /*0630*/  IMAD R3, R3, UR17, RZ ;  /* 0x0000001103037c24 */ /* 0x004fe2000f8e02ff */
[----:B0-----:R-:W-:-:S06]  /*0640*/  ULEA UR4, UR10, UR4, 0x18 ;  /* 0x000000040a047291 */ /* 0x001fcc000f8ec0ff */
[----:B------:R-:W-:Y:S01]  /*0650*/  LEA R3, R3, UR4, 0x2 ;  /* 0x0000000403037c11 */ /* 0x000fe2000f8e10ff */
[----:B---3--:R-:W-:Y:S06]  /*0660*/  BRA.U UP0, `(.L_x_8) ;  /* 0x00000011009c7547 */ /* 0x008fec000b800000 */
.L_x_29:
[----:B0123--:R-:W0:Y:S08]  /*0670*/  LDC.64 R4, c[0x0][0x388] ;  /* 0x0000e200ff047b82 */ /* 0x00fe300000000a00 */
[----:B------:R-:W1:Y:S01]  /*0680*/  LDC R6, c[0x0][0x394] ;  /* 0x0000e500ff067b82 */ /* 0x000e620000000800 */
[----:B0-----:R-:W-:-:S05]  /*0690*/  IMAD.WIDE R4, R2, 0x4, R4 ;  /* 0x0000000402047825 */ /* 0x001fca00078e0204 */
[----:B------:R-:W1:Y:S01]  /*06a0*/  LDG.E.CONSTANT R21, desc[UR14][R4.64] ;  /* 0x0000000e04157981 */ /* 0x000e62000c1e9900 */
[----:B------:R-:W-:Y:S01]  /*06b0*/  BSSY.RECONVERGENT B1, `(.L_x_9) ;  /* 0x000011d000017945 */ /* 0x000fe20003800200 */
[----:B-1----:R-:W-:-:S13]  /*06c0*/  ISETP.GE.U32.AND P0, PT, R21, R6, PT ;  /* 0x000000061500720c */ /* 0x002fda0003f06070 */
[----:B------:R-:W-:Y:S05]  /*06d0*/  @P0 BRA `(.L_x_10) ;  /* 0x0000001000680947 */ /* 0x000fea0003800000 */
[----:B------:R-:W0:Y:S01]  /*06e0*/  LDC R5, c[0x0][0x398] ;  /* 0x0000e600ff057b82 */ /* 0x000e220000000800 */
[----:B------:R-:W-:Y:S01]  /*06f0*/  IMAD.U32 R8, RZ, RZ, UR13 ;  /* 0x0000000dff087e24 */ /* 0x000fe2000f8e00ff */
[----:B------:R-:W-:-:S04]  /*0700*/  IADD3 R4, PT, PT, -R21, R6, RZ ;  /* 0x0000000615047210 */ /* 0x000fc80007ffe1ff */
[----:B0-----:R-:W-:-:S04]  /*0710*/  IADD3 R5, PT, PT, R8, -0x1, R5 ;  /* 0xffffffff08057810 */ /* 0x001fc80007ffe005 */
[----:B------:R-:W-:-:S13]  /*0720*/  ISETP.GE.AND P0, PT, R4, R5, PT ;  /* 0x000000050400720c */ /* 0x000fda0003f06270 */
[----:B------:R-:W-:Y:S05]  /*0730*/  @!P0 BRA `(.L_x_10) ;  /* 0x0000001000508947 */ /* 0x000fea0003800000 */
[----:B------:R-:W-:Y:S01]  /*0740*/  IADD3 R5, PT, PT, R5, -0x1, R21 ;  /* 0xffffffff05057810 */ /* 0x000fe20007ffe015 */
[----:B------:R-:W-:Y:S03]  /*0750*/  BSSY.RECONVERGENT B0, `(.L_x_11) ;  /* 0x0000049000007945 */ /* 0x000fe60003800200 */
[----:B------:R-:W-:-:S04]  /*0760*/  VIMNMX R5, PT, PT, R5, R6, PT ;  /* 0x0000000605057248 */ /* 0x000fc80003fe0100 */
[----:B------:R-:W-:-:S13]  /*0770*/  ISETP.GE.AND P0, PT, R5, 0x1, PT ;  /* 0x000000010500780c */ /* 0x000fda0003f06270 */
[----:B------:R-:W-:Y:S05]  /*0780*/  @!P0 BRA `(.L_x_12) ;  /* 0x0000000400148947 */ /* 0x000fea0003800000 */
[C---:B------:R-:W-:Y:S01]  /*0790*/  ISETP.GE.U32.AND P0, PT, R5.reuse, 0x8, PT ;  /* 0x000000080500780c */ /* 0x040fe20003f06070 */
[----:B------:R-:W-:Y:S01]  /*07a0*/  BSSY.RECONVERGENT B2, `(.L_x_13) ;  /* 0x0000019000027945 */ /* 0x000fe20003800200 */
[----:B------:R-:W-:Y:S01]  /*07b0*/  LOP3.LUT R20, R5, 0x7, RZ, 0xc0, !PT ;  /* 0x0000000705147812 */ /* 0x000fe200078ec0ff */
[----:B------:R-:W-:-:S03]  /*07c0*/  HFMA2 R7, -RZ, RZ, 0, 0 ;  /* 0x00000000ff077431 */ /* 0x000fc600000001ff */
[----:B------:R-:W-:-:S07]  /*07d0*/  ISETP.NE.AND P1, PT, R20, RZ, PT ;  /* 0x000000ff1400720c */ /* 0x000fce0003f25270 */
[----:B------:R-:W-:Y:S06]  /*07e0*/  @!P0 BRA `(.L_x_14) ;  /* 0x0000000000508947 */ /* 0x000fec0003800000 */
[----:B------:R-:W0:Y:S01]  /*07f0*/  LDC.64 R16, c[0x0][0x3a8] ;  /* 0x0000ea00ff107b82 */ /* 0x000e220000000a00 */
[----:B------:R-:W-:Y:S02]  /*0800*/  MOV R27, 0x7fffffff ;  /* 0x7fffffff001b7802 */ /* 0x000fe40000000f00 */
[----:B------:R-:W-:-:S05]  /*0810*/  MOV R7, 0x8 ;  /* 0x0000000800077802 */ /* 0x000fca0000000f00 */
[----:B------:R-:W1:Y:S01]  /*0820*/  LDC R25, c[0x0][0x390] ;  /* 0x0000e400ff197b82 */ /* 0x000e620000000800 */
[----:B0-----:R-:W-:-:S05]  /*0830*/  IMAD.WIDE R16, R2, 0x4, R16 ;  /* 0x0000000402107825 */ /* 0x001fca00078e0210 */
[----:B------:R0:W-:Y:S01]  /*0840*/  STG.E desc[UR14][R16.64], R27 ;  /* 0x0000001b10007986 */ /* 0x0001e2000c10190e */
[----:B-1----:R-:W-:-:S05]  /*0850*/  IMAD.WIDE R22, R25, 0x4, R16 ;  /* 0x0000000419167825 */ /* 0x002fca00078e0210 */
[----:B------:R0:W-:Y:S01]  /*0860*/  STG.E desc[UR14][R22.64], R27 ;  /* 0x0000001b16007986 */ /* 0x0001e2000c10190e */
[----:B------:R-:W-:-:S05]  /*0870*/  IMAD.WIDE R18, R25, 0x4, R22 ;  /* 0x0000000419127825 */ /* 0x000fca00078e0216 */
        /* <DEDUP_REMOVED lines=10> */
[----:B------:R0:W-:Y:S02]  /*0920*/  STG.E desc[UR14][R24.64], R27 ;  /* 0x0000001b18007986 */ /* 0x0001e4000c10190e */
.L_x_14:
[----:B------:R-:W-:Y:S05]  /*0930*/  BSYNC.RECONVERGENT B2 ;  /* 0x0000000000027941 */ /* 0x000fea0003800200 */
.L_x_13:
[----:B------:R-:W-:Y:S05]  /*0940*/  @!P1 BRA `(.L_x_12) ;  /* 0x0000000000a49947 */ /* 0x000fea0003800000 */
[----:B------:R-:W-:Y:S01]  /*0950*/  ISETP.GE.U32.AND P0, PT, R20, 0x4, PT ;  /* 0x000000041400780c */ /* 0x000fe20003f06070 */
[----:B------:R-:W-:Y:S01]  /*0960*/  BSSY.RECONVERGENT B2, `(.L_x_15) ;  /* 0x0000011000027945 */ /* 0x000fe20003800200 */
[----:B0-----:R-:W-:-:S04]  /*0970*/  LOP3.LUT R16, R5, 0x3, RZ, 0xc0, !PT ;  /* 0x0000000305107812 */ /* 0x001fc800078ec0ff */
[----:B------:R-:W-:-:S07]  /*0980*/  ISETP.NE.AND P1, PT, R16, RZ, PT ;  /* 0x000000ff1000720c */ /* 0x000fce0003f25270 */
[----:B------:R-:W-:Y:S06]  /*0990*/  @!P0 BRA `(.L_x_16) ;  /* 0x0000000000348947 */ /* 0x000fec0003800000 */
[----:B------:R-:W0:Y:S01]  /*09a0*/  LDC R15, c[0x0][0x390] ;  /* 0x0000e400ff0f7b82 */ /* 0x000e220000000800 */
[----:B------:R-:W-:-:S07]  /*09b0*/  IMAD.MOV.U32 R17, RZ, RZ, 0x7fffffff ;  /* 0x7fffffffff117424 */ /* 0x000fce00078e00ff */
[----:B------:R-:W1:Y:S01]  /*09c0*/  LDC.64 R8, c[0x0][0x3a8] ;  /* 0x0000ea00ff087b82 */ /* 0x000e620000000a00 */
[C---:B0-----:R-:W-:Y:S01]  /*09d0*/  IMAD R11, R7.reuse, R15, R2 ;  /* 0x0000000f070b7224 */ /* 0x041fe200078e0202 */
[----:B------:R-:W-:-:S03]  /*09e0*/  IADD3 R7, PT, PT, R7, 0x4, RZ ;  /* 0x0000000407077810 */ /* 0x000fc60007ffe0ff */
[----:B-1----:R-:W-:-:S05]  /*09f0*/  IMAD.WIDE R8, R11, 0x4, R8 ;  /* 0x000000040b087825 */ /* 0x002fca00078e0208 */
[----:B------:R0:W-:Y:S01]  /*0a00*/  STG.E desc[UR14][R8.64], R17 ;  /* 0x0000001108007986 */ /* 0x0001e2000c10190e */
[----:B------:R-:W-:-:S05]  /*0a10*/  IMAD.WIDE R10, R15, 0x4, R8 ;  /* 0x000000040f0a7825 */ /* 0x000fca00078e0208 */
[----:B------:R0:W-:Y:S01]  /*0a20*/  STG.E desc[UR14][R10.64], R17 ;  /* 0x000000110a007986 */ /* 0x0001e2000c10190e */
[----:B------:R-:W-:-:S05]  /*0a30*/  IMAD.WIDE R12, R15, 0x4, R10 ;  /* 0x000000040f0c7825 */ /* 0x000fca00078e020a */
[----:B------:R0:W-:Y:S01]  /*0a40*/  STG.E desc[UR14][R12.64], R17 ;  /* 0x000000110c007986 */ /* 0x0001e2000c10190e */
[----:B------:R-:W-:-:S05]  /*0a50*/  IMAD.WIDE R14, R15, 0x4, R12 ;  /* 0x000000040f0e7825 */ /* 0x000fca00078e020c */
[----:B------:R0:W-:Y:S02]  /*0a60*/  STG.E desc[UR14][R14.64], R17 ;  /* 0x000000110e007986 */ /* 0x0001e4000c10190e */
.L_x_16:
[----:B------:R-:W-:Y:S05]  /*0a70*/  BSYNC.RECONVERGENT B2 ;  /* 0x0000000000027941 */ /* 0x000fea0003800200 */
.L_x_15:
[----:B------:R-:W-:Y:S05]  /*0a80*/  @!P1 BRA `(.L_x_12) ;  /* 0x0000000000549947 */ /* 0x000fea0003800000 */
[----:B------:R-:W-:Y:S01]  /*0a90*/  LOP3.LUT R5, R5, 0x1, RZ, 0xc0, !PT ;  /* 0x0000000105057812 */ /* 0x000fe200078ec0ff */
[----:B------:R-:W-:Y:S01]  /*0aa0*/  BSSY.RECONVERGENT B2, `(.L_x_17) ;  /* 0x000000f000027945 */ /* 0x000fe20003800200 */
[----:B------:R-:W-:Y:S02]  /*0ab0*/  ISETP.NE.AND P0, PT, R16, 0x1, PT ;  /* 0x000000011000780c */ /* 0x000fe40003f05270 */
[----:B------:R-:W-:-:S13]  /*0ac0*/  ISETP.NE.U32.AND P1, PT, R5, 0x1, PT ;  /* 0x000000010500780c */ /* 0x000fda0003f25070 */
[----:B0-----:R-:W0:Y:S08]  /*0ad0*/  @!P1 LDC R14, c[0x0][0x390] ;  /* 0x0000e400ff0e9b82 */ /* 0x001e300000000800 */
[----:B------:R-:W1:Y:S01]  /*0ae0*/  @!P1 LDC.64 R8, c[0x0][0x3a8] ;  /* 0x0000ea00ff089b82 */ /* 0x000e620000000a00 */
[----:B------:R-:W-:Y:S05]  /*0af0*/  @!P0 BRA `(.L_x_18) ;  /* 0x0000000000248947 */ /* 0x000fea0003800000 */
[----:B------:R-:W2:Y:S08]  /*0b00*/  LDC R13, c[0x0][0x390] ;  /* 0x0000e400ff0d7b82 */ /* 0x000eb00000000800 */
[----:B------:R-:W3:Y:S01]  /*0b10*/  LDC.64 R10, c[0x0][0x3a8] ;  /* 0x0000ea00ff0a7b82 */ /* 0x000ee20000000a00 */
[C---:B--2---:R-:W-:Y:S01]  /*0b20*/  IMAD R5, R7.reuse, R13, R2 ;  /* 0x0000000d07057224 */ /* 0x044fe200078e0202 */
[----:B------:R-:W-:-:S03]  /*0b30*/  IADD3 R7, PT, PT, R7, 0x2, RZ ;  /* 0x0000000207077810 */ /* 0x000fc60007ffe0ff */
[----:B---3--:R-:W-:Y:S01]  /*0b40*/  IMAD.WIDE R10, R5, 0x4, R10 ;  /* 0x00000004050a7825 */ /* 0x008fe200078e020a */
[----:B------:R-:W-:-:S03]  /*0b50*/  MOV R5, 0x7fffffff ;  /* 0x7fffffff00057802 */ /* 0x000fc60000000f00 */
[----:B------:R-:W-:Y:S02]  /*0b60*/  IMAD.WIDE R12, R13, 0x4, R10 ;  /* 0x000000040d0c7825 */ /* 0x000fe400078e020a */
[----:B------:R2:W-:Y:S04]  /*0b70*/  STG.E desc[UR14][R10.64], R5 ;  /* 0x000000050a007986 */ /* 0x0005e8000c10190e */
[----:B------:R2:W-:Y:S02]  /*0b80*/  STG.E desc[UR14][R12.64], R5 ;  /* 0x000000050c007986 */ /* 0x0005e4000c10190e */
.L_x_18:
[----:B------:R-:W-:Y:S05]  /*0b90*/  BSYNC.RECONVERGENT B2 ;  /* 0x0000000000027941 */ /* 0x000fea0003800200 */
.L_x_17:
[----:B0-----:R-:W-:Y:S01]  /*0ba0*/  @!P1 IMAD R7, R7, R14, R2 ;  /* 0x0000000e07079224 */ /* 0x001fe200078e0202 */
[----:B--2---:R-:W-:-:S03]  /*0bb0*/  @!P1 MOV R5, 0x7fffffff ;  /* 0x7fffffff00059802 */ /* 0x004fc60000000f00 */
[----:B-1----:R-:W-:-:S05]  /*0bc0*/  @!P1 IMAD.WIDE R8, R7, 0x4, R8 ;  /* 0x0000000407089825 */ /* 0x002fca00078e0208 */
[----:B------:R1:W-:Y:S02]  /*0bd0*/  @!P1 STG.E desc[UR14][R8.64], R5 ;  /* 0x0000000508009986 */ /* 0x0003e4000c10190e */
.L_x_12:
[----:B------:R-:W-:Y:S05]  /*0be0*/  BSYNC.RECONVERGENT B0 ;  /* 0x0000000000007941 */ /* 0x000fea0003800200 */
.L_x_11:
[----:B------:R-:W-:-:S13]  /*0bf0*/  ISETP.GE.AND P0, PT, R4, 0x1, PT ;  /* 0x000000010400780c */ /* 0x000fda0003f06270 */
[----:B------:R-:W-:Y:S05]  /*0c00*/  @!P0 BRA `(.L_x_10) ;  /* 0x0000000c001c8947 */ /* 0x000fea0003800000 */
[----:B-1----:R-:W-:Y:S01]  /*0c10*/  IADD3 R5, PT, PT, R21, 0x1, RZ ;  /* 0x0000000115057810 */ /* 0x002fe20007ffe0ff */
[----:B------:R-:W-:Y:S01]  /*0c20*/  BSSY.RECONVERGENT B0, `(.L_x_19) ;  /* 0x0000094000007945 */ /* 0x000fe20003800200 */
[----:B0-----:R-:W-:Y:S02]  /*0c30*/  HFMA2 R12, -RZ, RZ, 0, 0 ;  /* 0x00000000ff0c7431 */ /* 0x001fe400000001ff */
[----:B------:R-:W-:Y:S01]  /*0c40*/  IMAD.MOV.U32 R20, RZ, RZ, RZ ;  /* 0x000000ffff147224 */ /* 0x000fe200078e00ff */
[----:B------:R-:W-:Y:S01]  /*0c50*/  ISETP.NE.AND P0, PT, R5, R6, PT ;  /* 0x000000060500720c */ /* 0x000fe20003f05270 */
[----:B------:R-:W-:Y:S01]  /*0c60*/  HFMA2 R29, -RZ, RZ, 0, 0 ;  /* 0x00000000ff1d7431 */ /* 0x000fe200000001ff */
[----:B------:R-:W-:Y:S02]  /*0c70*/  CS2R R24, SRZ ;  /* 0x0000000000187805 */ /* 0x000fe4000001ff00 */
[----:B------:R-:W-:Y:S02]  /*0c80*/  MOV R10, RZ ;  /* 0x000000ff000a7202 */ /* 0x000fe40000000f00 */
[----:B------:R-:W-:-:S02]  /*0c90*/  CS2R R26, SRZ ;  /* 0x00000000001a7805 */ /* 0x000fc4000001ff00 */
[----:B------:R-:W-:-:S05]  /*0ca0*/  MOV R22, RZ ;  /* 0x000000ff00167202 */ /* 0x000fca0000000f00 */
[----:B------:R-:W-:Y:S05]  /*0cb0*/  @!P0 BRA `(.L_x_20) ;  /* 0x0000000800288947 */ /* 0x000fea0003800000 */
[----:B------:R-:W-:Y:S01]  /*0cc0*/  LOP3.LUT R12, R4, 0x7ffffffe, RZ, 0xc0, !PT ;  /* 0x7ffffffe040c7812 */ /* 0x000fe200078ec0ff */
[----:B------:R-:W-:Y:S01]  /*0cd0*/  IMAD.MOV.U32 R13, RZ, RZ, RZ ;  /* 0x000000ffff0d7224 */ /* 0x000fe200078e00ff */
[----:B------:R-:W-:Y:S02]  /*0ce0*/  MOV R20, RZ ;  /* 0x000000ff00147202 */ /* 0x000fe40000000f00 */
[----:B------:R-:W-:Y:S02]  /*0cf0*/  MOV R24, RZ ;  /* 0x000000ff00187202 */ /* 0x000fe40000000f00 */
[----:B------:R-:W-:-:S07]  /*0d00*/  MOV R10, RZ ;  /* 0x000000ff000a7202 */ /* 0x000fce0000000f00 */
.L_x_27:
[----:B0-----:R-:W0:Y:S01]  /*0d10*/  LDC R8, c[0x0][0x398] ;  /* 0x0000e600ff087b82 */ /* 0x001e220000000800 */
[----:B--2---:R-:W-:-:S07]  /*0d20*/  IADD3 R9, PT, PT, R21, R13, RZ ;  /* 0x0000000d15097210 */ /* 0x004fce0007ffe0ff */
[----:B------:R-:W1:Y:S08]  /*0d30*/  LDC R11, c[0x0][0x390] ;  /* 0x0000e400ff0b7b82 */ /* 0x000e700000000800 */
[----:B------:R-:W2:Y:S01]  /*0d40*/  LDC.64 R14, c[0x0][0x380] ;  /* 0x0000e000ff0e7b82 */ /* 0x000ea20000000a00 */
[----:B0-----:R-:W-:Y:S01]  /*0d50*/  ISETP.GE.AND P0, PT, R13, R8, PT ;  /* 0x000000080d00720c */ /* 0x001fe20003f06270 */
[----:B-1----:R-:W-:-:S12]  /*0d60*/  IMAD R6, R9, R11, R2 ;  /* 0x0000000b09067224 */ /* 0x002fd800078e0202 */
[----:B------:R-:W-:Y:S01]  /*0d70*/  @P0 IADD3 R4, PT, PT, R9, -R8, RZ ;  /* 0x8000000809040210 */ /* 0x000fe20007ffe0ff */
[----:B--2---:R-:W-:-:S04]  /*0d80*/  IMAD.WIDE R16, R6, 0x4, R14 ;  /* 0x0000000406107825 */ /* 0x004fc800078e020e */
[----:B------:R-:W-:Y:S01]  /*0d90*/  @P0 IMAD R19, R4, R11, R2 ;  /* 0x0000000b04130224 */ /* 0x000fe200078e0202 */
[----:B------:R-:W2:Y:S03]  /*0da0*/  LDG.E.CONSTANT R28, desc[UR14][R16.64] ;  /* 0x0000000e101c7981 */ /* 0x000ea6000c1e9900 */
[----:B------:R-:W-:-:S06]  /*0db0*/  @P0 IMAD.WIDE R18, R19, 0x4, R14 ;  /* 0x0000000413120825 */ /* 0x000fcc00078e020e */
[----:B------:R-:W3:Y:S01]  /*0dc0*/  @P0 LDG.E.CONSTANT R18, desc[UR14][R18.64] ;  /* 0x0000000e12120981 */ /* 0x000ee2000c1e9900 */
[C---:B------:R-:W-:Y:S02]  /*0dd0*/  ISETP.GE.U32.AND P1, PT, R13.reuse, UR11, PT ;  /* 0x0000000b0d007c0c */ /* 0x040fe4000bf26070 */
[----:B------:R-:W-:Y:S01]  /*0de0*/  IADD3 R5, PT, PT, R13, 0x1, RZ ;  /* 0x000000010d057810 */ /* 0x000fe20007ffe0ff */
[----:B------:R-:W-:-:S03]  /*0df0*/  @P0 FADD R23, -R22, R29 ;  /* 0x0000001d16170221 */ /* 0x000fc60000000100 */
[----:B------:R-:W-:Y:S01]  /*0e00*/  @!P0 I2FP.F32.U32 R4, R5 ;  /* 0x0000000500048245 */ /* 0x000fe20000201000 */
[----:B--2---:R-:W-:-:S06]  /*0e10*/  FADD R7, R28, R22 ;  /* 0x000000161c077221 */ /* 0x004fcc0000000000 */
[----:B------:R-:W-:Y:S02]  /*0e20*/  @P1 VIADD R22, R9, -UR11 ;  /* 0x8000000b09161c36 */ /* 0x000fe40008000000 */
[----:B------:R-:W-:Y:S02]  /*0e30*/  @!P0 FFMA R4, R28, R4, R29 ;  /* 0x000000041c048223 */ /* 0x000fe4000000001d */
[----:B------:R-:W-:Y:S02]  /*0e40*/  @P1 IMAD R29, R22, R11, R2 ;  /* 0x0000000b161d1224 */ /* 0x000fe400078e0202 */
[----:B---3--:R-:W-:Y:S02]  /*0e50*/  @P0 FADD R7, R7, -R18 ;  /* 0x8000001207070221 */ /* 0x008fe40000000000 */
[----:B------:R-:W-:-:S06]  /*0e60*/  @P1 IMAD.WIDE R18, R29, 0x4, R14 ;  /* 0x000000041d121825 */ /* 0x000fcc00078e020e */
[----:B------:R-:W2:Y:S01]  /*0e70*/  @P1 LDG.E.CONSTANT R19, desc[UR14][R18.64] ;  /* 0x0000000e12131981 */ /* 0x000ea2000c1e9900 */
[C---:B------:R-:W-:Y:S01]  /*0e80*/  @P0 FFMA R4, R28.reuse, UR5, R23 ;  /* 0x000000051c040c23 */ /* 0x040fe20008000017 */
[----:B------:R-:W-:Y:S02]  /*0e90*/  ISETP.GE.AND P0, PT, R5, R8, PT ;  /* 0x000000080500720c */ /* 0x000fe40003f06270 */
[----:B------:R-:W-:Y:S01]  /*0ea0*/  @!P1 I2FP.F32.U32 R23, R5 ;  /* 0x0000000500179245 */ /* 0x000fe20000201000 */
[----:B------:R-:W-:Y:S01]  /*0eb0*/  FADD R22, R28, R26 ;  /* 0x0000001a1c167221 */ /* 0x000fe20000000000 */
[--C-:B------:R-:W-:Y:S01]  /*0ec0*/  @P1 FADD R29, -R26, R27.reuse ;  /* 0x0000001b1a1d1221 */ /* 0x100fe20000000100 */
[----:B------:R-:W-:Y:S02]  /*0ed0*/  BSSY.RECONVERGENT B2, `(.L_x_21) ;  /* 0x0000026000027945 */ /* 0x000fe40003800200 */
[----:B------:R-:W-:Y:S01]  /*0ee0*/  @!P1 FFMA R23, R28, R23, R27 ;  /* 0x000000171c179223 */ /* 0x000fe2000000001b */
[----:B------:R-:W-:Y:S01]  /*0ef0*/  @P1 FFMA R23, R0, R28, R29 ;  /* 0x0000001c00171223 */ /* 0x000fe2000000001d */
[----:B--2---:R-:W-:-:S04]  /*0f00*/  @P1 FADD R22, R22, -R19 ;  /* 0x8000001316161221 */ /* 0x004fc80000000000 */
[----:B------:R-:W-:Y:S05]  /*0f10*/  @!P0 BRA `(.L_x_22) ;  /* 0x0000000000848947 */ /* 0x000fea0003800000 */
[----:B------:R-:W-:Y:S01]  /*0f20*/  ISETP.GE.AND P1, PT, R24, UR13, PT ;  /* 0x0000000d18007c0c */ /* 0x000fe2000bf26270 */
[----:B------:R-:W-:-:S04]  /*0f30*/  FMUL R18, R23, UR6 ;  /* 0x0000000617127c20 */ /* 0x000fc80008400000 */
[----:B------:R-:W-:-:S04]  /*0f40*/  FFMA R27, R23, UR6, R18 ;  /* 0x00000006171b7c23 */ /* 0x000fc80008000012 */
[----:B------:R-:W-:-:S04]  /*0f50*/  FFMA R27, R4, -UR7, R27 ;  /* 0x80000007041b7c23 */ /* 0x000fc8000800001b */
[----:B------:R-:W-:Y:S05]  /*0f60*/  @P1 BRA `(.L_x_23) ;  /* 0x0000000000381947 */ /* 0x000fea0003800000 */
[C---:B------:R-:W-:Y:S01]  /*0f70*/  LEA R18, R24.reuse, R3, 0x2 ;  /* 0x0000000318127211 */ /* 0x040fe200078e10ff */
[----:B------:R-:W-:Y:S01]  /*0f80*/  FADD R25, R25, R27 ;  /* 0x0000001b19197221 */ /* 0x000fe20000000000 */
[----:B------:R-:W-:-:S03]  /*0f90*/  IADD3 R24, PT, PT, R24, 0x1, RZ ;  /* 0x0000000118187810 */ /* 0x000fc60007ffe0ff */
[----:B------:R0:W-:Y:S01]  /*0fa0*/  STS [R18], R27 ;  /* 0x0000001b12007388 */ /* 0x0001e20000000800 */
[----:B------:R-:W-:Y:S02]  /*0fb0*/  ISETP.NE.AND P1, PT, R24, UR13, PT ;  /* 0x0000000d18007c0c */ /* 0x000fe4000bf25270 */
[----:B------:R-:W-:-:S05]  /*0fc0*/  I2FP.F32.U32 R19, R24 ;  /* 0x0000001800137245 */ /* 0x000fca0000201000 */
[----:B------:R-:W-:-:S06]  /*0fd0*/  FFMA R20, R27, R19, R20 ;  /* 0x000000131b147223 */ /* 0x000fcc0000000014 */
[----:B0-----:R-:W-:Y:S05]  /*0fe0*/  @P1 BRA `(.L_x_22) ;  /* 0x0000000000501947 */ /* 0x001fea0003800000 */
[----:B------:R-:W0:Y:S01]  /*0ff0*/  LDC.64 R18, c[0x0][0x3a8] ;  /* 0x0000ea00ff127b82 */ /* 0x000e220000000a00 */
[----:B------:R-:W-:Y:S01]  /*1000*/  FMUL R27, R20, UR8 ;  /* 0x00000008141b7c20 */ /* 0x000fe20008400000 */
[----:B------:R-:W-:Y:S01]  /*1010*/  MOV R24, UR13 ;  /* 0x0000000d00187c02 */ /* 0x000fe20008000f00 */
[----:B0-----:R-:W-:-:S05]  /*1020*/  IMAD.WIDE R18, R6, 0x4, R18 ;  /* 0x0000000406127825 */ /* 0x001fca00078e0212 */
[----:B------:R0:W-:Y:S01]  /*1030*/  STG.E desc[UR14][R18.64], R27 ;  /* 0x0000001b12007986 */ /* 0x0001e2000c10190e */
[----:B------:R-:W-:Y:S05]  /*1040*/  BRA `(.L_x_22) ;  /* 0x0000000000387947 */ /* 0x000fea0003800000 */
.L_x_23:
[----:B------:R-:W0:Y:S01]  /*1050*/  LDC.64 R18, c[0x0][0x3a8] ;  /* 0x0000ea00ff127b82 */ /* 0x000e220000000a00 */
[----:B------:R-:W-:Y:S01]  /*1060*/  LEA R28, R10, R3, 0x2 ;  /* 0x000000030a1c7211 */ /* 0x000fe200078e10ff */
[----:B------:R-:W-:Y:S01]  /*1070*/  FADD R20, R20, -R25 ;  /* 0x8000001914147221 */ /* 0x000fe20000000000 */
[----:B------:R-:W-:Y:S01]  /*1080*/  IADD3 R10, PT, PT, R10, 0x1, RZ ;  /* 0x000000010a0a7810 */ /* 0x000fe20007ffe0ff */
[----:B------:R-:W-:Y:S02]  /*1090*/  FADD R25, R25, R27 ;  /* 0x0000001b19197221 */ /* 0x000fe40000000000 */
[----:B------:R-:W1:Y:S01]  /*10a0*/  LDS R26, [R28] ;  /* 0x000000001c1a7984 */ /* 0x000e620000000800 */
[----:B------:R-:W-:Y:S01]  /*10b0*/  FFMA R20, R27, UR16, R20 ;  /* 0x000000101b147c23 */ /* 0x000fe20008000014 */
[----:B------:R-:W-:Y:S02]  /*10c0*/  ISETP.NE.AND P1, PT, R10, UR13, PT ;  /* 0x0000000d0a007c0c */ /* 0x000fe4000bf25270 */
[----:B------:R2:W-:Y:S01]  /*10d0*/  STS [R28], R27 ;  /* 0x0000001b1c007388 */ /* 0x0005e20000000800 */
[----:B------:R-:W-:Y:S01]  /*10e0*/  FMUL R29, R20, UR8 ;  /* 0x00000008141d7c20 */ /* 0x000fe20008400000 */
[----:B------:R-:W-:Y:S01]  /*10f0*/  SEL R10, R10, RZ, P1 ;  /* 0x000000ff0a0a7207 */ /* 0x000fe20000800000 */
[----:B0-----:R-:W-:-:S05]  /*1100*/  IMAD.WIDE R18, R6, 0x4, R18 ;  /* 0x0000000406127825 */ /* 0x001fca00078e0212 */
[----:B------:R2:W-:Y:S01]  /*1110*/  STG.E desc[UR14][R18.64], R29 ;  /* 0x0000001d12007986 */ /* 0x0005e2000c10190e */
[----:B-1----:R-:W-:-:S07]  /*1120*/  FADD R25, R25, -R26 ;  /* 0x8000001a19197221 */ /* 0x002fce0000000000 */
.L_x_22:
[----:B------:R-:W-:Y:S05]  /*1130*/  BSYNC.RECONVERGENT B2 ;  /* 0x0000000000027941 */ /* 0x000fea0003800200 */
.L_x_21:
[----:B------:R-:W-:Y:S01]  /*1140*/  ISETP.GE.U32.AND P1, PT, R5, UR11, PT ;  /* 0x0000000b05007c0c */ /* 0x000fe2000bf26070 */
[----:B------:R-:W-:Y:S02]  /*1150*/  VIADD R9, R9, 0x1 ;  /* 0x0000000109097836 */ /* 0x000fe40000000000 */
[----:B0-2---:R-:W-:-:S03]  /*1160*/  IMAD.WIDE R18, R11, 0x4, R16 ;  /* 0x000000040b127825 */ /* 0x005fc600078e0210 */
[----:B------:R-:W-:-:S03]  /*1170*/  @P0 IADD3 R5, PT, PT, R9, -R8, RZ ;  /* 0x8000000809050210 */ /* 0x000fc60007ffe0ff */
[----:B------:R-:W2:Y:S02]  /*1180*/  LDG.E.CONSTANT R19, desc[UR14][R18.64] ;  /* 0x0000000e12137981 */ /* 0x000ea4000c1e9900 */
[----:B------:R-:W-:Y:S02]  /*1190*/  @P0 IMAD R5, R5, R11, R2 ;  /* 0x0000000b05050224 */ /* 0x000fe400078e0202 */
[----:B------:R-:W-:Y:S02]  /*11a0*/  @P1 IADD3 R9, PT, PT, R9, -UR11, RZ ;  /* 0x8000000b09091c10 */ /* 0x000fe4000fffe0ff */
[----:B------:R-:W-:-:S04]  /*11b0*/  @P0 IMAD.WIDE R16, R5, 0x4, R14 ;  /* 0x0000000405100825 */ /* 0x000fc800078e020e */
[----:B------:R-:W-:Y:S02]  /*11c0*/  @P1 IMAD R9, R9, R11, R2 ;  /* 0x0000000b09091224 */ /* 0x000fe400078e0202 */
[----:B------:R-:W3:Y:S02]  /*11d0*/  @P0 LDG.E.CONSTANT R16, desc[UR14][R16.64] ;  /* 0x0000000e10100981 */ /* 0x000ee4000c1e9900 */
[----:B------:R-:W-:-:S06]  /*11e0*/  @P1 IMAD.WIDE R14, R9, 0x4, R14 ;  /* 0x00000004090e1825 */ /* 0x000fcc00078e020e */
[----:B------:R-:W4:Y:S01]  /*11f0*/  @P1 LDG.E.CONSTANT R14, desc[UR14][R14.64] ;  /* 0x0000000e0e0e1981 */ /* 0x000f22000c1e9900 */
[----:B------:R-:W-:-:S04]  /*1200*/  IADD3 R13, PT, PT, R13, 0x2, RZ ;  /* 0x000000020d0d7810 */ /* 0x000fc80007ffe0ff */
[----:B------:R-:W-:Y:S01]  /*1210*/  ISETP.GE.AND P2, PT, R13, R8, PT ;  /* 0x000000080d00720c */ /* 0x000fe20003f46270 */
[----:B------:R-:W-:Y:S01]  /*1220*/  @P0 FADD R26, -R7, R4 ;  /* 0x00000004071a0221 */ /* 0x000fe20000000100 */
[-C--:B------:R-:W-:Y:S01]  /*1230*/  @!P0 I2FP.F32.U32 R5, R13.reuse ;  /* 0x0000000d00058245 */ /* 0x080fe20000201000 */
[----:B------:R-:W-:Y:S01]  /*1240*/  @P1 FADD R27, -R22, R23 ;  /* 0x00000017161b1221 */ /* 0x000fe20000000100 */
[----:B------:R-:W-:Y:S01]  /*1250*/  @!P1 I2FP.F32.U32 R8, R13 ;  /* 0x0000000d00089245 */ /* 0x000fe20000201000 */
[----:B------:R-:W-:Y:S01]  /*1260*/  BSSY.RECONVERGENT B2, `(.L_x_24) ;  /* 0x000002d000027945 */ /* 0x000fe20003800200 */
[----:B------:R-:W-:Y:S01]  /*1270*/  IADD3 R11, PT, PT, R6, R11, RZ ;  /* 0x0000000b060b7210 */ /* 0x000fe20007ffe0ff */
[C---:B--2---:R-:W-:Y:S01]  /*1280*/  FADD R7, R19.reuse, R7 ;  /* 0x0000000713077221 */ /* 0x044fe20000000000 */
[C---:B------:R-:W-:Y:S01]  /*1290*/  FADD R9, R19.reuse, R22 ;  /* 0x0000001613097221 */ /* 0x040fe20000000000 */
[C---:B------:R-:W-:Y:S01]  /*12a0*/  @P0 FFMA R29, R19.reuse, UR5, R26 ;  /* 0x00000005131d0c23 */ /* 0x040fe2000800001a */
[----:B------:R-:W-:Y:S01]  /*12b0*/  @P1 FFMA R27, R0, R19, R27 ;  /* 0x00000013001b1223 */ /* 0x000fe2000000001b */
[C---:B------:R-:W-:Y:S01]  /*12c0*/  @!P0 FFMA R29, R19.reuse, R5, R4 ;  /* 0x00000005131d8223 */ /* 0x040fe20000000004 */
[----:B------:R-:W-:Y:S01]  /*12d0*/  @!P1 FFMA R27, R19, R8, R23 ;  /* 0x00000008131b9223 */ /* 0x000fe20000000017 */
[----:B---3--:R-:W-:Y:S01]  /*12e0*/  @P0 FADD R22, -R16, R7 ;  /* 0x0000000710160221 */ /* 0x008fe20000000100 */
[----:B------:R-:W-:Y:S01]  /*12f0*/  @!P0 MOV R22, R7 ;  /* 0x0000000700168202 */ /* 0x000fe20000000f00 */
[--C-:B----4-:R-:W-:Y:S01]  /*1300*/  @P1 FADD R26, -R14, R9.reuse ;  /* 0x000000090e1a1221 */ /* 0x110fe20000000100 */
[----:B------:R-:W-:Y:S01]  /*1310*/  @!P1 IMAD.MOV.U32 R26, RZ, RZ, R9 ;  /* 0x000000ffff1a9224 */ /* 0x000fe200078e0009 */
[----:B------:R-:W-:Y:S06]  /*1320*/  @!P2 BRA `(.L_x_25) ;  /* 0x000000000080a947 */ /* 0x000fec0003800000 */
[----:B------:R-:W-:Y:S01]  /*1330*/  ISETP.GE.AND P0, PT, R24, UR13, PT ;  /* 0x0000000d18007c0c */ /* 0x000fe2000bf06270 */
[----:B------:R-:W-:-:S04]  /*1340*/  FMUL R4, R27, UR6 ;  /* 0x000000061b047c20 */ /* 0x000fc80008400000 */
[----:B------:R-:W-:-:S04]  /*1350*/  FFMA R4, R27, UR6, R4 ;  /* 0x000000061b047c23 */ /* 0x000fc80008000004 */
[----:B------:R-:W-:-:S04]  /*1360*/  FFMA R6, R29, -UR7, R4 ;  /* 0x800000071d067c23 */ /* 0x000fc80008000004 */
[----:B------:R-:W-:Y:S05]  /*1370*/  @!P0 BRA `(.L_x_26) ;  /* 0x00000000003c8947 */ /* 0x000fea0003800000 */
        /* <DEDUP_REMOVED lines=13> */
[----:B-1----:R-:W-:Y:S01]  /*1450*/  FADD R25, R25, -R8 ;  /* 0x8000000819197221 */ /* 0x002fe20000000000 */
[----:B------:R-:W-:Y:S06]  /*1460*/  BRA `(.L_x_25) ;  /* 0x0000000000307947 */ /* 0x000fec0003800000 */
.L_x_26:
[C---:B------:R-:W-:Y:S01]  /*1470*/  LEA R7, R24.reuse, R3, 0x2 ;  /* 0x0000000318077211 */ /* 0x040fe200078e10ff */
[----:B------:R-:W-:Y:S01]  /*1480*/  FADD R25, R25, R6 ;  /* 0x0000000619197221 */ /* 0x000fe20000000000 */
[----:B------:R-:W-:-:S03]  /*1490*/  IADD3 R24, PT, PT, R24, 0x1, RZ ;  /* 0x0000000118187810 */ /* 0x000fc60007ffe0ff */
[----:B------:R0:W-:Y:S01]  /*14a0*/  STS [R7], R6 ;  /* 0x0000000607007388 */ /* 0x0001e20000000800 */
[----:B------:R-:W-:Y:S02]  /*14b0*/  ISETP.NE.AND P0, PT, R24, UR13, PT ;  /* 0x0000000d18007c0c */ /* 0x000fe4000bf05270 */
[----:B------:R-:W-:-:S05]  /*14c0*/  I2FP.F32.U32 R9, R24 ;  /* 0x0000001800097245 */ /* 0x000fca0000201000 */
[----:B------:R-:W-:-:S06]  /*14d0*/  FFMA R20, R9, R6, R20 ;  /* 0x0000000609147223 */ /* 0x000fcc0000000014 */
[----:B------:R-:W1:Y:S01]  /*14e0*/  @!P0 LDC.64 R4, c[0x0][0x3a8] ;  /* 0x0000ea00ff048b82 */ /* 0x000e620000000a00 */
[----:B------:R-:W-:Y:S01]  /*14f0*/  @!P0 FMUL R9, R20, UR8 ;  /* 0x0000000814098c20 */ /* 0x000fe20008400000 */
[----:B------:R-:W-:Y:S01]  /*1500*/  @!P0 MOV R24, UR13 ;  /* 0x0000000d00188c02 */ /* 0x000fe20008000f00 */
[----:B-1----:R-:W-:-:S05]  /*1510*/  @!P0 IMAD.WIDE R4, R11, 0x4, R4 ;  /* 0x000000040b048825 */ /* 0x002fca00078e0204 */
[----:B------:R0:W-:Y:S02]  /*1520*/  @!P0 STG.E desc[UR14][R4.64], R9 ;  /* 0x0000000904008986 */ /* 0x0001e4000c10190e */
.L_x_25:
[----:B------:R-:W-:Y:S05]  /*1530*/  BSYNC.RECONVERGENT B2 ;  /* 0x0000000000027941 */ /* 0x000fea0003800200 */
.L_x_24:
[----:B------:R-:W-:-:S13]  /*1540*/  ISETP.NE.AND P0, PT, R13, R12, PT ;  /* 0x0000000c0d00720c */ /* 0x000fda0003f05270 */
[----:B------:R-:W-:Y:S05]  /*1550*/  @P0 BRA `(.L_x_27) ;  /* 0xfffffff400ec0947 */ /* 0x000fea000383ffff */
.L_x_20:
[----:B------:R-:W-:Y:S05]  /*1560*/  BSYNC.RECONVERGENT B0 ;  /* 0x0000000000007941 */ /* 0x000fea0003800200 */
.L_x_19:
[----:B------:R-:W0:Y:S02]  /*1570*/  LDCU UR4, c[0x0][0x394] ;  /* 0x00007280ff0477ac */ /* 0x000e240008000800 */
[----:B0-2---:R-:W-:-:S04]  /*1580*/  IADD3 R4, PT, PT, -R21, UR4, RZ ;  /* 0x0000000415047c10 */ /* 0x005fc8000fffe1ff */
[----:B------:R-:W-:-:S04]  /*1590*/  LOP3.LUT R4, R4, 0x1, RZ, 0xc0, !PT ;  /* 0x0000000104047812 */ /* 0x000fc800078ec0ff */
[----:B------:R-:W-:-:S13]  /*15a0*/  ISETP.NE.U32.AND P0, PT, R4, 0x1, PT ;  /* 0x000000010400780c */ /* 0x000fda0003f05070 */
[----:B------:R-:W-:Y:S05]  /*15b0*/  @P0 BRA `(.L_x_10) ;  /* 0x0000000000b00947 */ /* 0x000fea0003800000 */
[----:B------:R-:W0:Y:S01]  /*15c0*/  LDC.64 R4, c[0x0][0x380] ;  /* 0x0000e000ff047b82 */ /* 0x000e220000000a00 */
[----:B------:R-:W1:Y:S01]  /*15d0*/  LDCU UR4, c[0x0][0x390] ;  /* 0x00007200ff0477ac */ /* 0x000e620008000800 */
[----:B------:R-:W-:-:S04]  /*15e0*/  IMAD.IADD R7, R21, 0x1, R12 ;  /* 0x0000000115077824 */ /* 0x000fc800078e020c */
[----:B-1----:R-:W-:Y:S01]  /*15f0*/  IMAD R7, R7, UR4, R2 ;  /* 0x0000000407077c24 */ /* 0x002fe2000f8e0202 */
[----:B------:R-:W1:Y:S03]  /*1600*/  LDCU UR4, c[0x0][0x398] ;  /* 0x00007300ff0477ac */ /* 0x000e660008000800 */
[----:B0-----:R-:W-:-:S06]  /*1610*/  IMAD.WIDE R4, R7, 0x4, R4 ;  /* 0x0000000407047825 */ /* 0x001fcc00078e0204 */
[----:B------:R-:W2:Y:S01]  /*1620*/  LDG.E.CONSTANT R5, desc[UR14][R4.64] ;  /* 0x0000000e04057981 */ /* 0x000ea2000c1e9900 */
[C---:B------:R-:W-:Y:S02]  /*1630*/  ISETP.GE.U32.AND P1, PT, R12.reuse, UR11, PT ;  /* 0x0000000b0c007c0c */ /* 0x040fe4000bf26070 */
[C---:B-1----:R-:W-:Y:S02]  /*1640*/  ISETP.GE.AND P0, PT, R12.reuse, UR4, PT ;  /* 0x000000040c007c0c */ /* 0x042fe4000bf06270 */
[----:B------:R-:W-:-:S04]  /*1650*/  IADD3 R12, PT, PT, R12, 0x1, RZ ;  /* 0x000000010c0c7810 */ /* 0x000fc80007ffe0ff */
[----:B------:R-:W-:-:S05]  /*1660*/  ISETP.GE.AND P2, PT, R12, UR4, PT ;  /* 0x000000040c007c0c */ /* 0x000fca000bf46270 */
[----:B------:R-:W-:Y:S01]  /*1670*/  @P1 FADD R9, -R26, R27 ;  /* 0x0000001b1a091221 */ /* 0x000fe20000000100 */
[-C--:B------:R-:W-:Y:S01]  /*1680*/  @!P1 I2FP.F32.U32 R6, R12.reuse ;  /* 0x0000000c00069245 */ /* 0x080fe20000201000 */
[----:B------:R-:W-:Y:S01]  /*1690*/  @P0 FADD R22, -R22, R29 ;  /* 0x0000001d16160221 */ /* 0x000fe20000000100 */
[----:B------:R-:W-:-:S03]  /*16a0*/  @!P0 I2FP.F32.U32 R12, R12 ;  /* 0x0000000c000c8245 */ /* 0x000fc60000201000 */
[C---:B--2---:R-:W-:Y:S01]  /*16b0*/  @P0 FFMA R22, R5.reuse, UR5, R22 ;  /* 0x0000000505160c23 */ /* 0x044fe20008000016 */
[----:B------:R-:W-:Y:S01]  /*16c0*/  @P1 FFMA R9, R0, R5, R9 ;  /* 0x0000000500091223 */ /* 0x000fe20000000009 */
[C---:B------:R-:W-:Y:S01]  /*16d0*/  @!P0 FFMA R22, R5.reuse, R12, R29 ;  /* 0x0000000c05168223 */ /* 0x040fe2000000001d */
[----:B------:R-:W-:Y:S01]  /*16e0*/  @!P1 FFMA R9, R5, R6, R27 ;  /* 0x0000000605099223 */ /* 0x000fe2000000001b */
[----:B------:R-:W-:Y:S06]  /*16f0*/  @!P2 BRA `(.L_x_10) ;  /* 0x000000000060a947 */ /* 0x000fec0003800000 */
[----:B------:R-:W-:Y:S01]  /*1700*/  ISETP.GE.AND P0, PT, R24, UR13, PT ;  /* 0x0000000d18007c0c */ /* 0x000fe2000bf06270 */
[----:B------:R-:W-:-:S04]  /*1710*/  FMUL R4, R9, UR6 ;  /* 0x0000000609047c20 */ /* 0x000fc80008400000 */
[----:B------:R-:W-:-:S04]  /*1720*/  FFMA R9, R9, UR6, R4 ;  /* 0x0000000609097c23 */ /* 0x000fc80008000004 */
[----:B------:R-:W-:-:S04]  /*1730*/  FFMA R11, R22, -UR7, R9 ;  /* 0x80000007160b7c23 */ /* 0x000fc80008000009 */
[----:B------:R-:W-:Y:S05]  /*1740*/  @!P0 BRA `(.L_x_28) ;  /* 0x0000000000248947 */ /* 0x000fea0003800000 */
[----:B------:R-:W0:Y:S01]  /*1750*/  LDC.64 R4, c[0x0][0x3a8] ;  /* 0x0000ea00ff047b82 */ /* 0x000e220000000a00 */
[----:B------:R-:W-:Y:S01]  /*1760*/  FADD R20, -R25, R20 ;  /* 0x0000001419147221 */ /* 0x000fe20000000100 */
[----:B------:R-:W-:-:S03]  /*1770*/  LEA R10, R10, R3, 0x2 ;  /* 0x000000030a0a7211 */ /* 0x000fc600078e10ff */
[----:B------:R-:W-:Y:S02]  /*1780*/  FFMA R20, R11, UR16, R20 ;  /* 0x000000100b147c23 */ /* 0x000fe40008000014 */
[----:B------:R2:W-:Y:S01]  /*1790*/  STS [R10], R11 ;  /* 0x0000000b0a007388 */ /* 0x0005e20000000800 */
[----:B0-----:R-:W-:-:S04]  /*17a0*/  IMAD.WIDE R4, R7, 0x4, R4 ;  /* 0x0000000407047825 */ /* 0x001fc800078e0204 */
[----:B------:R-:W-:-:S05]  /*17b0*/  FMUL R7, R20, UR8 ;  /* 0x0000000814077c20 */ /* 0x000fca0008400000 */
[----:B------:R2:W-:Y:S01]  /*17c0*/  STG.E desc[UR14][R4.64], R7 ;  /* 0x0000000704007986 */ /* 0x0005e2000c10190e */
[----:B------:R-:W-:Y:S05]  /*17d0*/  BRA `(.L_x_10) ;  /* 0x0000000000287947 */ /* 0x000fea0003800000 */
.L_x_28:
[C---:B------:R-:W-:Y:S02]  /*17e0*/  IADD3 R6, PT, PT, R24.reuse, 0x1, RZ ;  /* 0x0000000118067810 */ /* 0x040fe40007ffe0ff */
[----:B------:R-:W-:Y:S02]  /*17f0*/  LEA R24, R24, R3, 0x2 ;  /* 0x0000000318187211 */ /* 0x000fe400078e10ff */
[----:B------:R-:W-:Y:S02]  /*1800*/  ISETP.NE.AND P0, PT, R6, UR13, PT ;  /* 0x0000000d06007c0c */ /* 0x000fe4000bf05270 */
[----:B------:R-:W-:Y:S01]  /*1810*/  I2FP.F32.U32 R9, R6 ;  /* 0x0000000600097245 */ /* 0x000fe20000201000 */
[----:B------:R3:W-:Y:S04]  /*1820*/  STS [R24], R11 ;  /* 0x0000000b18007388 */ /* 0x0007e80000000800 */
[----:B------:R-:W-:-:S06]  /*1830*/  FFMA R9, R11, R9, R20 ;  /* 0x000000090b097223 */ /* 0x000fcc0000000014 */
[----:B------:R-:W0:Y:S02]  /*1840*/  @!P0 LDC.64 R4, c[0x0][0x3a8] ;  /* 0x0000ea00ff048b82 */ /* 0x000e240000000a00 */
[----:B0-----:R-:W-:-:S04]  /*1850*/  @!P0 IMAD.WIDE R4, R7, 0x4, R4 ;  /* 0x0000000407048825 */ /* 0x001fc800078e0204 */
[----:B------:R-:W-:-:S05]  /*1860*/  @!P0 FMUL R7, R9, UR8 ;  /* 0x0000000809078c20 */ /* 0x000fca0008400000 */
[----:B------:R3:W-:Y:S02]  /*1870*/  @!P0 STG.E desc[UR14][R4.64], R7 ;  /* 0x0000000704008986 */ /* 0x0007e4000c10190e */
.L_x_10:
[----:B------:R-:W-:Y:S05]  /*1880*/  BSYNC.RECONVERGENT B1 ;  /* 0x0000000000017941 */ /* 0x000fea0003800200 */
.L_x_9:
[----:B------:R-:W4:Y:S01]  /*1890*/  LDCU UR4, c[0x0][0x390] ;  /* 0x00007200ff0477ac */ /* 0x000f220008000800 */
[----:B------:R-:W-:-:S04]  /*18a0*/  IADD3 R2, PT, PT, R2, UR9, RZ ;  /* 0x0000000902027c10 */ /* 0x000fc8000fffe0ff */
[----:B----4-:R-:W-:-:S13]  /*18b0*/  ISETP.GE.AND P0, PT, R2, UR4, PT ;  /* 0x0000000402007c0c */ /* 0x010fda000bf06270 */
[----:B------:R-:W-:Y:S05]  /*18c0*/  @!P0 BRA `(.L_x_29) ;  /* 0xffffffec00688947 */ /* 0x000fea000383ffff */
[----:B------:R-:W-:Y:S05]  /*18d0*/  EXIT ;  /* 0x000000000000794d */ /* 0x000fea0003800000 */
.L_x_8:
[----:B------:R-:W-:-:S12]  /*18e0*/  ULOP3.LUT UR10, UR12, 0x7ffffff8, URZ, 0xc0, !UPT ;  /* 0x7ffffff80c0a7892 */ /* 0x000fd8000f8ec0ff */
.L_x_62:
[----:B01-34-:R-:W0:Y:S08]  /*18f0*/  LDC.64 R4, c[0x0][0x388] ;  /* 0x0000e200ff047b82 */ /* 0x01be300000000a00 */
[----:B--2---:R-:W1:Y:S08]  /*1900*/  LDC R7, c[0x0][0x394] ;  /* 0x0000e500ff077b82 */ /* 0x004e700000000800 */
[----:B------:R-:W2:Y:S01]  /*1910*/  LDC R22, c[0x0][0x394] ;  /* 0x0000e500ff167b82 */ /* 0x000ea20000000800 */
[----:B0-----:R-:W-:-:S06]  /*1920*/  IMAD.WIDE R4, R2, 0x4, R4 ;  /* 0x0000000402047825 */ /* 0x001fcc00078e0204 */
[----:B------:R-:W1:Y:S01]  /*1930*/  LDG.E.CONSTANT R4, desc[UR14][R4.64] ;  /* 0x0000000e04047981 */ /* 0x000e62000c1e9900 */
[----:B------:R-:W-:Y:S01]  /*1940*/  BSSY.RECONVERGENT B0, `(.L_x_30) ;  /* 0x00001b6000007945 */ /* 0x000fe20003800200 */
[C---:B--2---:R-:W-:Y:S02]  /*1950*/  LOP3.LUT R23, R22.reuse, 0x3, RZ, 0xc0, !PT ;  /* 0x0000000316177812 */ /* 0x044fe400078ec0ff */
[----:B------:R-:W-:-:S03]  /*1960*/  LOP3.LUT R26, R22, 0x7, RZ, 0xc0, !PT ;  /* 0x00000007161a7812 */ /* 0x000fc600078ec0ff */
[----:B------:R-:W-:Y:S01]  /*1970*/  VIADD R12, R23, 0xffffffff ;  /* 0xffffffff170c7836 */ /* 0x000fe20000000000 */
[----:B------:R-:W-:Y:S02]  /*1980*/  IADD3 R13, PT, PT, R26, -0x1, RZ ;  /* 0xffffffff1a0d7810 */ /* 0x000fe40007ffe0ff */
[----:B-1----:R-:W-:-:S13]  /*1990*/  ISETP.GE.U32.AND P0, PT, R4, R7, PT ;  /* 0x000000070400720c */ /* 0x002fda0003f06070 */
[----:B------:R-:W-:Y:S05]  /*19a0*/  @!P0 BRA `(.L_x_31) ;  /* 0x0000000400148947 */ /* 0x000fea0003800000 */
[----:B------:R-:W-:Y:S01]  /*19b0*/  ISETP.GE.U32.AND P0, PT, R7, 0x8, PT ;  /* 0x000000080700780c */ /* 0x000fe20003f06070 */
[----:B------:R-:W-:-:S12]  /*19c0*/  UMOV UR4, URZ ;  /* 0x000000ff00047c82 */ /* 0x000fd80008000000 */
[----:B------:R-:W-:Y:S05]  /*19d0*/  @!P0 BRA `(.L_x_32) ;  /* 0x0000000000688947 */ /* 0x000fea0003800000 */
[----:B------:R-:W0:Y:S01]  /*19e0*/  LDC R28, c[0x0][0x390] ;  /* 0x0000e400ff1c7b82 */ /* 0x000e220000000800 */
[----:B------:R-:W-:Y:S01]  /*19f0*/  MOV R27, R2 ;  /* 0x00000002001b7202 */ /* 0x000fe20000000f00 */
[----:B------:R-:W-:-:S06]  /*1a00*/  UIADD3 UR4, UPT, UPT, -UR10, URZ, URZ ;  /* 0x000000ff0a047290 */ /* 0x000fcc000fffe1ff */
[----:B------:R-:W1:Y:S06]  /*1a10*/  LDC.64 R4, c[0x0][0x3a8] ;  /* 0x0000ea00ff047b82 */ /* 0x000e6c0000000a00 */
.L_x_33:
[----:B-12---:R-:W-:Y:S01]  /*1a20*/  IMAD.WIDE R20, R27, 0x4, R4 ;  /* 0x000000041b147825 */ /* 0x006fe200078e0204 */
[----:B------:R-:W-:Y:S01]  /*1a30*/  MOV R29, 0x7fffffff ;  /* 0x7fffffff001d7802 */ /* 0x000fe20000000f00 */
[----:B------:R-:W-:Y:S01]  /*1a40*/  UIADD3 UR4, UPT, UPT, UR4, 0x8, URZ ;  /* 0x0000000804047890 */ /* 0x000fe2000fffe0ff */
[C---:B0-----:R-:W-:Y:S01]  /*1a50*/  LEA R27, R28.reuse, R27, 0x3 ;  /* 0x0000001b1c1b7211 */ /* 0x041fe200078e18ff */
[----:B------:R-:W-:Y:S02]  /*1a60*/  IMAD.WIDE R14, R28, 0x4, R20 ;  /* 0x000000041c0e7825 */ /* 0x000fe400078e0214 */
[----:B------:R2:W-:Y:S01]  /*1a70*/  STG.E desc[UR14][R20.64], R29 ;  /* 0x0000001d14007986 */ /* 0x0005e2000c10190e */
[----:B------:R-:W-:-:S03]  /*1a80*/  UISETP.NE.AND UP0, UPT, UR4, URZ, UPT ;  /* 0x000000ff0400728c */ /* 0x000fc6000bf05270 */
        /* <DEDUP_REMOVED lines=13> */
[----:B------:R-:W-:Y:S05]  /*1b60*/  BRA.U UP0, `(.L_x_33) ;  /* 0xfffffffd00ac7547 */ /* 0x000fea000b83ffff */
[----:B------:R-:W-:-:S05]  /*1b70*/  UMOV UR4, UR10 ;  /* 0x0000000a00047c82 */ /* 0x000fca0008000000 */
.L_x_32:
[----:B------:R-:W-:-:S13]  /*1b80*/  ISETP.NE.AND P0, PT, R26, RZ, PT ;  /* 0x000000ff1a00720c */ /* 0x000fda0003f05270 */
[----:B------:R-:W-:Y:S05]  /*1b90*/  @!P0 BRA `(.L_x_34) ;  /* 0x0000001800408947 */ /* 0x000fea0003800000 */
[----:B------:R-:W-:Y:S02]  /*1ba0*/  ISETP.GE.U32.AND P0, PT, R13, 0x3, PT ;  /* 0x000000030d00780c */ /* 0x000fe40003f06070 */
[----:B------:R-:W-:-:S11]  /*1bb0*/  ISETP.NE.AND P1, PT, R23, RZ, PT ;  /* 0x000000ff1700720c */ /* 0x000fd60003f25270 */
[----:B------:R-:W-:Y:S05]  /*1bc0*/  @!P0 BRA `(.L_x_35) ;  /* 0x0000000000348947 */ /* 0x000fea0003800000 */
[----:B--2---:R-:W0:Y:S01]  /*1bd0*/  LDC R11, c[0x0][0x390] ;  /* 0x0000e400ff0b7b82 */ /* 0x004e220000000800 */
[----:B------:R-:W-:-:S07]  /*1be0*/  MOV R13, 0x7fffffff ;  /* 0x7fffffff000d7802 */ /* 0x000fce0000000f00 */
[----:B------:R-:W1:Y:S01]  /*1bf0*/  LDC.64 R4, c[0x0][0x3a8] ;  /* 0x0000ea00ff047b82 */ /* 0x000e620000000a00 */
[----:B0-----:R-:W-:Y:S01]  /*1c00*/  IMAD R7, R11, UR4, R2 ;  /* 0x000000040b077c24 */ /* 0x001fe2000f8e0202 */
[----:B------:R-:W-:-:S03]  /*1c10*/  UIADD3 UR4, UPT, UPT, UR4, 0x4, URZ ;  /* 0x0000000404047890 */ /* 0x000fc6000fffe0ff */
        /* <DEDUP_REMOVED lines=8> */
.L_x_35:
[----:B------:R-:W-:Y:S05]  /*1ca0*/  @!P1 BRA `(.L_x_34) ;  /* 0x0000001400fc9947 */ /* 0x000fea0003800000 */
[----:B------:R-:W-:Y:S02]  /*1cb0*/  ISETP.NE.AND P0, PT, R12, RZ, PT ;  /* 0x000000ff0c00720c */ /* 0x000fe40003f05270 */
[----:B------:R-:W-:-:S04]  /*1cc0*/  LOP3.LUT R22, R22, 0x1, RZ, 0xc0, !PT ;  /* 0x0000000116167812 */ /* 0x000fc800078ec0ff */
[----:B------:R-:W-:-:S07]  /*1cd0*/  ISETP.NE.AND P1, PT, R22, RZ, PT ;  /* 0x000000ff1600720c */ /* 0x000fce0003f25270 */
[----:B------:R-:W-:Y:S06]  /*1ce0*/  @!P0 BRA `(.L_x_36) ;  /* 0x0000000000248947 */ /* 0x000fec0003800000 */
[----:B0-2---:R-:W0:Y:S08]  /*1cf0*/  LDC R7, c[0x0][0x390] ;  /* 0x0000e400ff077b82 */ /* 0x005e300000000800 */
[----:B------:R-:W1:Y:S01]  /*1d00*/  LDC.64 R4, c[0x0][0x3a8] ;  /* 0x0000ea00ff047b82 */ /* 0x000e620000000a00 */
[----:B0-----:R-:W-:Y:S01]  /*1d10*/  IMAD R9, R7, UR4, R2 ;  /* 0x0000000407097c24 */ /* 0x001fe2000f8e0202 */
[----:B------:R-:W-:-:S03]  /*1d20*/  UIADD3 UR4, UPT, UPT, UR4, 0x2, URZ ;  /* 0x0000000204047890 */ /* 0x000fc6000fffe0ff */
[----:B-1----:R-:W-:-:S04]  /*1d30*/  IMAD.WIDE R4, R9, 0x4, R4 ;  /* 0x0000000409047825 */ /* 0x002fc800078e0204 */
[----:B------:R-:W-:Y:S02]  /*1d40*/  IMAD.MOV.U32 R9, RZ, RZ, 0x7fffffff ;  /* 0x7fffffffff097424 */ /* 0x000fe400078e00ff */
[----:B------:R-:W-:-:S03]  /*1d50*/  IMAD.WIDE R6, R7, 0x4, R4 ;  /* 0x0000000407067825 */ /* 0x000fc600078e0204 */
[----:B------:R1:W-:Y:S04]  /*1d60*/  STG.E desc[UR14][R4.64], R9 ;  /* 0x0000000904007986 */ /* 0x0003e8000c10190e */
[----:B------:R1:W-:Y:S02]  /*1d70*/  STG.E desc[UR14][R6.64], R9 ;  /* 0x0000000906007986 */ /* 0x0003e4000c10190e */
.L_x_36:
[----:B------:R-:W-:Y:S05]  /*1d80*/  @!P1 BRA `(.L_x_34) ;  /* 0x0000001400c49947 */ /* 0x000fea0003800000 */
[----:B012---:R-:W0:Y:S01]  /*1d90*/  LDC R7, c[0x0][0x390] ;  /* 0x0000e400ff077b82 */ /* 0x007e220000000800 */
[----:B------:R-:W-:-:S07]  /*1da0*/  MOV R9, 0x7fffffff ;  /* 0x7fffffff00097802 */ /* 0x000fce0000000f00 */
[----:B------:R-:W1:Y:S01]  /*1db0*/  LDC.64 R4, c[0x0][0x3a8] ;  /* 0x0000ea00ff047b82 */ /* 0x000e620000000a00 */
[----:B0-----:R-:W-:-:S04]  /*1dc0*/  IMAD R7, R7, UR4, R2 ;  /* 0x0000000407077c24 */ /* 0x001fc8000f8e0202 */
[----:B-1----:R-:W-:-:S05]  /*1dd0*/  IMAD.WIDE R4, R7, 0x4, R4 ;  /* 0x0000000407047825 */ /* 0x002fca00078e0204 */
[----:B------:R3:W-:Y:S01]  /*1de0*/  STG.E desc[UR14][R4.64], R9 ;  /* 0x0000000904007986 */ /* 0x0007e2000c10190e */
[----:B------:R-:W-:Y:S05]  /*1df0*/  BRA `(.L_x_34) ;  /* 0x0000001400a87947 */ /* 0x000fea0003800000 */
.L_x_31:
[----:B------:R-:W0:Y:S01]  /*1e00*/  LDC R5, c[0x0][0x398] ;  /* 0x0000e600ff057b82 */ /* 0x000e220000000800 */
[----:B------:R-:W-:Y:S02]  /*1e10*/  MOV R6, UR13 ;  /* 0x0000000d00067c02 */ /* 0x000fe40008000f00 */
[----:B------:R-:W-:Y:S02]  /*1e20*/  IADD3 R8, PT, PT, -R4, R7, RZ ;  /* 0x0000000704087210 */ /* 0x000fe40007ffe1ff */
[----:B0-----:R-:W-:-:S04]  /*1e30*/  IADD3 R5, PT, PT, R6, -0x1, R5 ;  /* 0xffffffff06057810 */ /* 0x001fc80007ffe005 */
[----:B------:R-:W-:-:S13]  /*1e40*/  ISETP.GE.AND P0, PT, R8, R5, PT ;  /* 0x000000050800720c */ /* 0x000fda0003f06270 */
[----:B------:R-:W-:Y:S05]  /*1e50*/  @!P0 BRA `(.L_x_37) ;  /* 0x00000010007c8947 */ /* 0x000fea0003800000 */
[----:B------:R-:W-:Y:S01]  /*1e60*/  IADD3 R6, PT, PT, R5, -0x1, R4 ;  /* 0xffffffff05067810 */ /* 0x000fe20007ffe004 */
[----:B------:R-:W-:Y:S03]  /*1e70*/  BSSY.RECONVERGENT B1, `(.L_x_38) ;  /* 0x000004f000017945 */ /* 0x000fe60003800200 */
[----:B------:R-:W-:-:S13]  /*1e80*/  ISETP.GT.AND P0, PT, R6, RZ, PT ;  /* 0x000000ff0600720c */ /* 0x000fda0003f04270 */
[----:B------:R-:W-:Y:S05]  /*1e90*/  @!P0 BRA `(.L_x_39) ;  /* 0x0000000400308947 */ /* 0x000fea0003800000 */
[----:B------:R-:W-:Y:S01]  /*1ea0*/  VIMNMX R9, PT, PT, R6, R7, PT ;  /* 0x0000000706097248 */ /* 0x000fe20003fe0100 */
[----:B------:R-:W-:Y:S03]  /*1eb0*/  BSSY.RECONVERGENT B2, `(.L_x_40) ;  /* 0x0000020000027945 */ /* 0x000fe60003800200 */
[C---:B------:R-:W-:Y:S02]  /*1ec0*/  ISETP.GE.AND P0, PT, R9.reuse, 0x8, PT ;  /* 0x000000080900780c */ /* 0x040fe40003f06270 */
[----:B------:R-:W-:Y:S01]  /*1ed0*/  VIMNMX R5, PT, PT, R9, 0x1, !PT ;  /* 0x0000000109057848 */ /* 0x000fe20007fe0100 */
[----:B------:R-:W-:-:S03]  /*1ee0*/  HFMA2 R9, -RZ, RZ, 0, 0 ;  /* 0x00000000ff097431 */ /* 0x000fc600000001ff */
[----:B------:R-:W-:-:S04]  /*1ef0*/  LOP3.LUT R6, R5, 0x7, RZ, 0xc0, !PT ;  /* 0x0000000705067812 */ /* 0x000fc800078ec0ff */
[----:B------:R-:W-:-:S03]  /*1f00*/  ISETP.NE.AND P1, PT, R6, RZ, PT ;  /* 0x000000ff0600720c */ /* 0x000fc60003f25270 */
[----:B------:R-:W-:Y:S10]  /*1f10*/  @!P0 BRA `(.L_x_41) ;  /* 0x0000000000648947 */ /* 0x000ff40003800000 */
[----:B------:R-:W0:Y:S01]  /*1f20*/  LDC R27, c[0x0][0x390] ;  /* 0x0000e400ff1b7b82 */ /* 0x000e220000000800 */
[----:B------:R-:W-:Y:S02]  /*1f30*/  LOP3.LUT R9, R5, 0x7ffffff8, RZ, 0xc0, !PT ;  /* 0x7ffffff805097812 */ /* 0x000fe400078ec0ff */
[----:B------:R-:W-:-:S05]  /*1f40*/  MOV R26, RZ ;  /* 0x000000ff001a7202 */ /* 0x000fca0000000f00 */
[----:B------:R-:W1:Y:S02]  /*1f50*/  LDC.64 R10, c[0x0][0x3a8] ;  /* 0x0000ea00ff0a7b82 */ /* 0x000e640000000a00 */
.L_x_42:
[C---:B0-----:R-:W-:Y:S01]  /*1f60*/  IMAD R23, R26.reuse, R27, R2 ;  /* 0x0000001b1a177224 */ /* 0x041fe200078e0202 */
[----:B------:R-:W-:Y:S01]  /*1f70*/  IADD3 R26, PT, PT, R26, 0x8, RZ ;  /* 0x000000081a1a7810 */ /* 0x000fe20007ffe0ff */
[----:B--2---:R-:W-:Y:S02]  /*1f80*/  IMAD.MOV.U32 R29, RZ, RZ, 0x7fffffff ;  /* 0x7fffffffff1d7424 */ /* 0x004fe400078e00ff */
[----:B-1----:R-:W-:Y:S01]  /*1f90*/  IMAD.WIDE R22, R23, 0x4, R10 ;  /* 0x0000000417167825 */ /* 0x002fe200078e020a */
[----:B------:R-:W-:-:S04]  /*1fa0*/  ISETP.NE.AND P0, PT, R26, R9, PT ;  /* 0x000000091a00720c */ /* 0x000fc80003f05270 */
[----:B------:R-:W-:Y:S01]  /*1fb0*/  STG.E desc[UR14][R22.64], R29 ;  /* 0x0000001d16007986 */ /* 0x000fe2000c10190e */
[----:B------:R-:W-:-:S05]  /*1fc0*/  IMAD.WIDE R20, R27, 0x4, R22 ;  /* 0x000000041b147825 */ /* 0x000fca00078e0216 */
[----:B------:R-:W-:Y:S01]  /*1fd0*/  STG.E desc[UR14][R20.64], R29 ;  /* 0x0000001d14007986 */ /* 0x000fe2000c10190e */
        /* <DEDUP_REMOVED lines=10> */
[----:B0-----:R-:W-:-:S05]  /*2080*/  IMAD.WIDE R18, R27, 0x4, R24 ;  /* 0x000000041b127825 */ /* 0x001fca00078e0218 */
[----:B------:R2:W-:Y:S01]  /*2090*/  STG.E desc[UR14][R18.64], R29 ;  /* 0x0000001d12007986 */ /* 0x0005e2000c10190e */
[----:B------:R-:W-:Y:S05]  /*20a0*/  @P0 BRA `(.L_x_42) ;  /* 0xfffffffc00ac0947 */ /* 0x000fea000383ffff */
.L_x_41:
[----:B------:R-:W-:Y:S05]  /*20b0*/  BSYNC.RECONVERGENT B2 ;  /* 0x0000000000027941 */ /* 0x000fea0003800200 */
.L_x_40:
[----:B------:R-:W-:Y:S05]  /*20c0*/  @!P1 BRA `(.L_x_39) ;  /* 0x0000000000a49947 */ /* 0x000fea0003800000 */
[----:B------:R-:W-:Y:S01]  /*20d0*/  ISETP.GE.U32.AND P0, PT, R6, 0x4, PT ;  /* 0x000000040600780c */ /* 0x000fe20003f06070 */
[----:B------:R-:W-:Y:S01]  /*20e0*/  BSSY.RECONVERGENT B2, `(.L_x_43) ;  /* 0x0000011000027945 */ /* 0x000fe20003800200 */
[----:B--2---:R-:W-:-:S04]  /*20f0*/  LOP3.LUT R18, R5, 0x3, RZ, 0xc0, !PT ;  /* 0x0000000305127812 */ /* 0x004fc800078ec0ff */
[----:B------:R-:W-:-:S07]  /*2100*/  ISETP.NE.AND P1, PT, R18, RZ, PT ;  /* 0x000000ff1200720c */ /* 0x000fce0003f25270 */
[----:B------:R-:W-:Y:S06]  /*2110*/  @!P0 BRA `(.L_x_44) ;  /* 0x0000000000348947 */ /* 0x000fec0003800000 */
[----:B------:R-:W0:Y:S01]  /*2120*/  LDC R17, c[0x0][0x390] ;  /* 0x0000e400ff117b82 */ /* 0x000e220000000800 */
[----:B------:R-:W-:-:S07]  /*2130*/  MOV R19, 0x7fffffff ;  /* 0x7fffffff00137802 */ /* 0x000fce0000000f00 */
        /* <DEDUP_REMOVED lines=11> */
.L_x_44:
[----:B------:R-:W-:Y:S05]  /*21f0*/  BSYNC.RECONVERGENT B2 ;  /* 0x0000000000027941 */ /* 0x000fea0003800200 */
.L_x_43:
[----:B------:R-:W-:Y:S05]  /*2200*/  @!P1 BRA `(.L_x_39) ;  /* 0x0000000000549947 */ /* 0x000fea0003800000 */
[----:B------:R-:W-:Y:S01]  /*2210*/  LOP3.LUT R5, R5, 0x1, RZ, 0xc0, !PT ;  /* 0x0000000105057812 */ /* 0x000fe200078ec0ff */
[----:B------:R-:W-:Y:S01]  /*2220*/  BSSY.RECONVERGENT B2, `(.L_x_45) ;  /* 0x000000f000027945 */ /* 0x000fe20003800200 */
[----:B------:R-:W-:Y:S02]  /*2230*/  ISETP.NE.AND P0, PT, R18, 0x1, PT ;  /* 0x000000011200780c */ /* 0x000fe40003f05270 */
[----:B------:R-:W-:-:S13]  /*2240*/  ISETP.NE.U32.AND P1, PT, R5, 0x1, PT ;  /* 0x000000010500780c */ /* 0x000fda0003f25070 */
[----:B------:R-:W1:Y:S08]  /*2250*/  @!P1 LDC R6, c[0x0][0x390] ;  /* 0x0000e400ff069b82 */ /* 0x000e700000000800 */
[----:B0-----:R-:W0:Y:S01]  /*2260*/  @!P1 LDC.64 R10, c[0x0][0x3a8] ;  /* 0x0000ea00ff0a9b82 */ /* 0x001e220000000a00 */
        /* <DEDUP_REMOVED lines=10> */
.L_x_46:
[----:B------:R-:W-:Y:S05]  /*2310*/  BSYNC.RECONVERGENT B2 ;  /* 0x0000000000027941 */ /* 0x000fea0003800200 */
.L_x_45:
[----:B-1----:R-:W-:Y:S02]  /*2320*/  @!P1 IMAD R9, R9, R6, R2 ;  /* 0x0000000609099224 */ /* 0x002fe400078e0202 */
[----:B--2---:R-:W-:Y:S02]  /*2330*/  @!P1 IMAD.MOV.U32 R5, RZ, RZ, 0x7fffffff ;  /* 0x7fffffffff059424 */ /* 0x004fe400078e00ff */
[----:B0-----:R-:W-:-:S05]  /*2340*/  @!P1 IMAD.WIDE R10, R9, 0x4, R10 ;  /* 0x00000004090a9825 */ /* 0x001fca00078e020a */
[----:B------:R1:W-:Y:S02]  /*2350*/  @!P1 STG.E desc[UR14][R10.64], R5 ;  /* 0x000000050a009986 */ /* 0x0003e4000c10190e */
.L_x_39:
[----:B------:R-:W-:Y:S05]  /*2360*/  BSYNC.RECONVERGENT B1 ;  /* 0x0000000000017941 */ /* 0x000fea0003800200 */
.L_x_38:
[----:B------:R-:W-:-:S13]  /*2370*/  ISETP.GT.AND P0, PT, R8, RZ, PT ;  /* 0x000000ff0800720c */ /* 0x000fda0003f04270 */
[----:B------:R-:W-:Y:S05]  /*2380*/  @!P0 BRA `(.L_x_34) ;  /* 0x0000001000448947 */ /* 0x000fea0003800000 */
[----:B------:R-:W-:Y:S01]  /*2390*/  IADD3 R6, PT, PT, R4, 0x1, RZ ;  /* 0x0000000104067810 */ /* 0x000fe20007ffe0ff */
[----:B------:R-:W-:Y:S01]  /*23a0*/  BSSY.RECONVERGENT B2, `(.L_x_47) ;  /* 0x0000097000027945 */ /* 0x000fe20003800200 */
[----:B-1----:R-:W-:Y:S01]  /*23b0*/  HFMA2 R5, -RZ, RZ, 0, 0 ;  /* 0x00000000ff057431 */ /* 0x002fe200000001ff */
[----:B0-----:R-:W-:Y:S01]  /*23c0*/  MOV R11, RZ ;  /* 0x000000ff000b7202 */ /* 0x001fe20000000f00 */
[----:B--2---:R-:W-:Y:S01]  /*23d0*/  HFMA2 R29, -RZ, RZ, 0, 0 ;  /* 0x00000000ff1d7431 */ /* 0x004fe200000001ff */
[----:B------:R-:W-:Y:S01]  /*23e0*/  ISETP.NE.AND P0, PT, R6, R7, PT ;  /* 0x000000070600720c */ /* 0x000fe20003f05270 */
[----:B------:R-:W-:Y:S01]  /*23f0*/  HFMA2 R6, -RZ, RZ, 0, 0 ;  /* 0x00000000ff067431 */ /* 0x000fe200000001ff */
[----:B------:R-:W-:Y:S01]  /*2400*/  MOV R22, RZ ;  /* 0x000000ff00167202 */ /* 0x000fe20000000f00 */
[----:B------:R-:W-:Y:S01]  /*2410*/  IMAD.MOV.U32 R24, RZ, RZ, RZ ;  /* 0x000000ffff187224 */ /* 0x000fe200078e00ff */
[----:B------:R-:W-:Y:S02]  /*2420*/  MOV R20, RZ ;  /* 0x000000ff00147202 */ /* 0x000fe40000000f00 */
[----:B------:R-:W-:-:S07]  /*2430*/  CS2R R26, SRZ ;  /* 0x00000000001a7805 */ /* 0x000fce000001ff00 */
[----:B------:R-:W-:Y:S05]  /*2440*/  @!P0 BRA `(.L_x_48) ;  /* 0x0000000800308947 */ /* 0x000fea0003800000 */
[----:B------:R-:W-:Y:S01]  /*2450*/  BSSY.RECONVERGENT B1, `(.L_x_49) ;  /* 0x000008a000017945 */ /* 0x000fe20003800200 */
[----:B------:R-:W-:Y:S01]  /*2460*/  LOP3.LUT R8, R8, 0x7ffffffe, RZ, 0xc0, !PT ;  /* 0x7ffffffe08087812 */ /* 0x000fe200078ec0ff */
[----:B------:R-:W-:Y:S01]  /*2470*/  IMAD.MOV.U32 R22, RZ, RZ, RZ ;  /* 0x000000ffff167224 */ /* 0x000fe200078e00ff */
[----:B------:R-:W-:Y:S02]  /*2480*/  MOV R5, RZ ;  /* 0x000000ff00057202 */ /* 0x000fe40000000f00 */
[----:B------:R-:W-:Y:S02]  /*2490*/  MOV R9, RZ ;  /* 0x000000ff00097202 */ /* 0x000fe40000000f00 */
[----:B------:R-:W-:-:S07]  /*24a0*/  MOV R6, RZ ;  /* 0x000000ff00067202 */ /* 0x000fce0000000f00 */
.L_x_56:
[----:B0-2---:R-:W0:Y:S01]  /*24b0*/  LDC R10, c[0x0][0x398] ;  /* 0x0000e600ff0a7b82 */ /* 0x005e220000000800 */
[----:B------:R-:W-:-:S07]  /*24c0*/  IADD3 R19, PT, PT, R4, R9, RZ ;  /* 0x0000000904137210 */ /* 0x000fce0007ffe0ff */
        /* <DEDUP_REMOVED lines=10> */
[----:B------:R-:W-:-:S13]  /*2570*/  ISETP.GE.U32.AND P1, PT, R9, UR11, PT ;  /* 0x0000000b09007c0c */ /* 0x000fda000bf26070 */
[----:B------:R-:W-:-:S05]  /*2580*/  @P1 IADD3 R7, PT, PT, R19, -UR11, RZ ;  /* 0x8000000b13071c10 */ /* 0x000fca000fffe0ff */
[----:B------:R-:W-:Y:S02]  /*2590*/  @P1 IMAD R7, R7, R11, R2 ;  /* 0x0000000b07071224 */ /* 0x000fe400078e0202 */
[----:B--2---:R-:W-:-:S04]  /*25a0*/  FADD R18, R28, R20 ;  /* 0x000000141c127221 */ /* 0x004fc80000000000 */
[----:B---3--:R-:W-:Y:S01]  /*25b0*/  @P0 FADD R18, -R17, R18 ;  /* 0x0000001211120221 */ /* 0x008fe20000000100 */
[----:B------:R-:W-:-:S06]  /*25c0*/  @P1 IMAD.WIDE R16, R7, 0x4, R12 ;  /* 0x0000000407101825 */ /* 0x000fcc00078e020c */
[----:B------:R-:W2:Y:S01]  /*25d0*/  @P1 LDG.E.CONSTANT R17, desc[UR14][R16.64] ;  /* 0x0000000e10111981 */ /* 0x000ea2000c1e9900 */
[----:B------:R-:W-:Y:S01]  /*25e0*/  IADD3 R23, PT, PT, R9, 0x1, RZ ;  /* 0x0000000109177810 */ /* 0x000fe20007ffe0ff */
[----:B------:R-:W-:-:S03]  /*25f0*/  @P0 FADD R25, -R20, R29 ;  /* 0x0000001d14190221 */ /* 0x000fc60000000100 */
[----:B------:R-:W-:Y:S01]  /*2600*/  @!P0 I2FP.F32.U32 R20, R23 ;  /* 0x0000001700148245 */ /* 0x000fe20000201000 */
[----:B------:R-:W-:-:S04]  /*2610*/  @P0 FFMA R25, R28, UR5, R25 ;  /* 0x000000051c190c23 */ /* 0x000fc80008000019 */
[C---:B------:R-:W-:Y:S01]  /*2620*/  @!P0 FFMA R25, R28.reuse, R20, R29 ;  /* 0x000000141c198223 */ /* 0x040fe2000000001d */
[----:B------:R-:W-:Y:S01]  /*2630*/  ISETP.GE.AND P0, PT, R23, R10, PT ;  /* 0x0000000a1700720c */ /* 0x000fe20003f06270 */
[----:B------:R-:W-:Y:S01]  /*2640*/  FADD R20, R28, R26 ;  /* 0x0000001a1c147221 */ /* 0x000fe20000000000 */
[----:B------:R-:W-:Y:S01]  /*2650*/  @P1 FADD R7, -R26, R27 ;  /* 0x0000001b1a071221 */ /* 0x000fe20000000100 */
[----:B------:R-:W-:Y:S01]  /*2660*/  @!P1 I2FP.F32.U32 R26, R23 ;  /* 0x00000017001a9245 */ /* 0x000fe20000201000 */
[----:B------:R-:W-:Y:S02]  /*2670*/  BSSY.RECONVERGENT B3, `(.L_x_50) ;  /* 0x0000025000037945 */ /* 0x000fe40003800200 */
[----:B------:R-:W-:Y:S02]  /*2680*/  @P1 FFMA R7, R0, R28, R7 ;  /* 0x0000001c00071223 */ /* 0x000fe40000000007 */
[----:B------:R-:W-:Y:S01]  /*2690*/  @!P1 FFMA R7, R28, R26, R27 ;  /* 0x0000001a1c079223 */ /* 0x000fe2000000001b */
[----:B--2---:R-:W-:-:S04]  /*26a0*/  @P1 FADD R20, -R17, R20 ;  /* 0x0000001411141221 */ /* 0x004fc80000000100 */
[----:B------:R-:W-:Y:S05]  /*26b0*/  @!P0 BRA `(.L_x_51) ;  /* 0x0000000000808947 */ /* 0x000fea0003800000 */
[----:B------:R-:W-:Y:S01]  /*26c0*/  ISETP.GE.AND P1, PT, R6, UR13, PT ;  /* 0x0000000d06007c0c */ /* 0x000fe2000bf26270 */
[----:B------:R-:W-:-:S04]  /*26d0*/  FMUL R16, R7, UR6 ;  /* 0x0000000607107c20 */ /* 0x000fc80008400000 */
[----:B------:R-:W-:-:S04]  /*26e0*/  FFMA R16, R7, UR6, R16 ;  /* 0x0000000607107c23 */ /* 0x000fc80008000010 */
[----:B------:R-:W-:-:S04]  /*26f0*/  FFMA R28, R25, -UR7, R16 ;  /* 0x80000007191c7c23 */ /* 0x000fc80008000010 */
[----:B------:R-:W-:Y:S05]  /*2700*/  @!P1 BRA `(.L_x_52) ;  /* 0x00000000003c9947 */ /* 0x000fea0003800000 */
[----:B------:R-:W-:Y:S01]  /*2710*/  LEA R27, R22, R3, 0x2 ;  /* 0x00000003161b7211 */ /* 0x000fe200078e10ff */
[----:B------:R-:W0:Y:S01]  /*2720*/  LDC.64 R16, c[0x0][0x3a8] ;  /* 0x0000ea00ff107b82 */ /* 0x000e220000000a00 */
[----:B------:R-:W-:Y:S01]  /*2730*/  FADD R5, R5, -R24 ;  /* 0x8000001805057221 */ /* 0x000fe20000000000 */
[----:B------:R-:W-:Y:S01]  /*2740*/  FADD R29, R24, R28 ;  /* 0x0000001c181d7221 */ /* 0x000fe20000000000 */
[----:B------:R-:W-:Y:S01]  /*2750*/  VIADD R22, R22, 0x1 ;  /* 0x0000000116167836 */ /* 0x000fe20000000000 */
[----:B------:R-:W1:Y:S01]  /*2760*/  LDS R26, [R27] ;  /* 0x000000001b1a7984 */ /* 0x000e620000000800 */
[----:B------:R-:W-:-:S03]  /*2770*/  FFMA R5, R28, UR16, R5 ;  /* 0x000000101c057c23 */ /* 0x000fc60008000005 */
[----:B------:R2:W-:Y:S01]  /*2780*/  STS [R27], R28 ;  /* 0x0000001c1b007388 */ /* 0x0005e20000000800 */
[----:B------:R-:W-:-:S04]  /*2790*/  ISETP.NE.AND P1, PT, R22, UR13, PT ;  /* 0x0000000d16007c0c */ /* 0x000fc8000bf25270 */
[----:B------:R-:W-:Y:S01]  /*27a0*/  SEL R22, R22, RZ, P1 ;  /* 0x000000ff16167207 */ /* 0x000fe20000800000 */
[----:B0-----:R-:W-:-:S04]  /*27b0*/  IMAD.WIDE R16, R21, 0x4, R16 ;  /* 0x0000000415107825 */ /* 0x001fc800078e0210 */
[----:B-1----:R-:W-:Y:S01]  /*27c0*/  FADD R24, -R26, R29 ;  /* 0x0000001d1a187221 */ /* 0x002fe20000000100 */
[----:B------:R-:W-:-:S05]  /*27d0*/  FMUL R29, R5, UR8 ;  /* 0x00000008051d7c20 */ /* 0x000fca0008400000 */
[----:B------:R2:W-:Y:S01]  /*27e0*/  STG.E desc[UR14][R16.64], R29 ;  /* 0x0000001d10007986 */ /* 0x0005e2000c10190e */
[----:B------:R-:W-:Y:S05]  /*27f0*/  BRA `(.L_x_51) ;  /* 0x0000000000307947 */ /* 0x000fea0003800000 */
.L_x_52:
[----:B------:R-:W-:Y:S01]  /*2800*/  LEA R27, R6, R3, 0x2 ;  /* 0x00000003061b7211 */ /* 0x000fe200078e10ff */
        /* <DEDUP_REMOVED lines=11> */
.L_x_51:
[----:B------:R-:W-:Y:S05]  /*28c0*/  BSYNC.RECONVERGENT B3 ;  /* 0x0000000000037941 */ /* 0x000fea0003800200 */
.L_x_50:
[----:B------:R-:W-:Y:S01]  /*28d0*/  ISETP.GE.U32.AND P1, PT, R23, UR11, PT ;  /* 0x0000000b17007c0c */ /* 0x000fe2000bf26070 */
[----:B0-2---:R-:W-:Y:S01]  /*28e0*/  IMAD.WIDE R16, R11, 0x4, R14 ;  /* 0x000000040b107825 */ /* 0x005fe200078e020e */
[----:B------:R-:W-:-:S04]  /*28f0*/  IADD3 R23, PT, PT, R19, 0x1, RZ ;  /* 0x0000000113177810 */ /* 0x000fc80007ffe0ff */
[----:B------:R-:W-:Y:S01]  /*2900*/  @P0 IADD3 R19, PT, PT, R23, -R10, RZ ;  /* 0x8000000a17130210 */ /* 0x000fe20007ffe0ff */
[----:B------:R-:W2:Y:S04]  /*2910*/  LDG.E.CONSTANT R16, desc[UR14][R16.64] ;  /* 0x0000000e10107981 */ /* 0x000ea8000c1e9900 */
[----:B------:R-:W-:Y:S02]  /*2920*/  @P0 IMAD R15, R19, R11, R2 ;  /* 0x0000000b130f0224 */ /* 0x000fe400078e0202 */
[----:B------:R-:W-:-:S04]  /*2930*/  @P1 VIADD R23, R23, -UR11 ;  /* 0x8000000b17171c36 */ /* 0x000fc80008000000 */
[----:B------:R-:W-:Y:S02]  /*2940*/  @P1 IMAD R23, R23, R11, R2 ;  /* 0x0000000b17171224 */ /* 0x000fe400078e0202 */
[----:B------:R-:W-:-:S04]  /*2950*/  @P0 IMAD.WIDE R14, R15, 0x4, R12 ;  /* 0x000000040f0e0825 */ /* 0x000fc800078e020c */
[----:B------:R-:W-:Y:S02]  /*2960*/  @P1 IMAD.WIDE R12, R23, 0x4, R12 ;  /* 0x00000004170c1825 */ /* 0x000fe400078e020c */
[----:B------:R-:W3:Y:S04]  /*2970*/  @P0 LDG.E.CONSTANT R14, desc[UR14][R14.64] ;  /* 0x0000000e0e0e0981 */ /* 0x000ee8000c1e9900 */
[----:B------:R-:W4:Y:S01]  /*2980*/  @P1 LDG.E.CONSTANT R12, desc[UR14][R12.64] ;  /* 0x0000000e0c0c1981 */ /* 0x000f22000c1e9900 */
[----:B------:R-:W-:-:S04]  /*2990*/  IADD3 R9, PT, PT, R9, 0x2, RZ ;  /* 0x0000000209097810 */ /* 0x000fc80007ffe0ff */
[----:B------:R-:W-:Y:S01]  /*29a0*/  ISETP.GE.AND P2, PT, R9, R10, PT ;  /* 0x0000000a0900720c */ /* 0x000fe20003f46270 */
[----:B------:R-:W-:Y:S01]  /*29b0*/  @P0 FADD R29, R25, -R18 ;  /* 0x80000012191d0221 */ /* 0x000fe20000000000 */
[-C--:B------:R-:W-:Y:S01]  /*29c0*/  @!P0 I2FP.F32.U32 R10, R9.reuse ;  /* 0x00000009000a8245 */ /* 0x080fe20000201000 */
[----:B------:R-:W-:Y:S01]  /*29d0*/  @P1 FADD R27, R7, -R20 ;  /* 0x80000014071b1221 */ /* 0x000fe20000000000 */
[----:B------:R-:W-:Y:S01]  /*29e0*/  @!P1 I2FP.F32.U32 R28, R9 ;  /* 0x00000009001c9245 */ /* 0x000fe20000201000 */
[----:B------:R-:W-:Y:S01]  /*29f0*/  BSSY.RECONVERGENT B3, `(.L_x_53) ;  /* 0x000002d000037945 */ /* 0x000fe20003800200 */
[----:B------:R-:W-:Y:S01]  /*2a00*/  IADD3 R21, PT, PT, R21, R11, RZ ;  /* 0x0000000b15157210 */ /* 0x000fe20007ffe0ff */
[C---:B--2---:R-:W-:Y:S01]  /*2a10*/  FADD R17, R16.reuse, R18 ;  /* 0x0000001210117221 */ /* 0x044fe20000000000 */
[C---:B------:R-:W-:Y:S01]  /*2a20*/  FADD R19, R16.reuse, R20 ;  /* 0x0000001410137221 */ /* 0x040fe20000000000 */
[----:B------:R-:W-:Y:S01]  /*2a30*/  @P0 FFMA R29, R16, UR5, R29 ;  /* 0x00000005101d0c23 */ /* 0x000fe2000800001d */
[----:B------:R-:W-:Y:S01]  /*2a40*/  @P1 FFMA R27, R0, R16, R27 ;  /* 0x00000010001b1223 */ /* 0x000fe2000000001b */
[C---:B------:R-:W-:Y:S01]  /*2a50*/  @!P0 FFMA R29, R16.reuse, R10, R25 ;  /* 0x0000000a101d8223 */ /* 0x040fe20000000019 */
[----:B------:R-:W-:Y:S01]  /*2a60*/  @!P1 FFMA R27, R16, R28, R7 ;  /* 0x0000001c101b9223 */ /* 0x000fe20000000007 */
[----:B---3--:R-:W-:Y:S01]  /*2a70*/  @P0 FADD R20, -R14, R17 ;  /* 0x000000110e140221 */ /* 0x008fe20000000100 */
[----:B------:R-:W-:Y:S01]  /*2a80*/  @!P0 MOV R20, R17 ;  /* 0x0000001100148202 */ /* 0x000fe20000000f00 */
[----:B----4-:R-:W-:Y:S01]  /*2a90*/  @P1 FADD R26, -R12, R19 ;  /* 0x000000130c1a1221 */ /* 0x010fe20000000100 */
[----:B------:R-:W-:Y:S01]  /*2aa0*/  @!P1 MOV R26, R19 ;  /* 0x00000013001a9202 */ /* 0x000fe20000000f00 */
[----:B------:R-:W-:Y:S06]  /*2ab0*/  @!P2 BRA `(.L_x_54) ;  /* 0x000000000080a947 */ /* 0x000fec0003800000 */
[----:B------:R-:W-:Y:S01]  /*2ac0*/  ISETP.GE.AND P0, PT, R6, UR13, PT ;  /* 0x0000000d06007c0c */ /* 0x000fe2000bf06270 */
[----:B------:R-:W-:-:S04]  /*2ad0*/  FMUL R10, R27, UR6 ;  /* 0x000000061b0a7c20 */ /* 0x000fc80008400000 */
[----:B------:R-:W-:-:S04]  /*2ae0*/  FFMA R10, R27, UR6, R10 ;  /* 0x000000061b0a7c23 */ /* 0x000fc8000800000a */
[----:B------:R-:W-:-:S04]  /*2af0*/  FFMA R7, R29, -UR7, R10 ;  /* 0x800000071d077c23 */ /* 0x000fc8000800000a */
[----:B------:R-:W-:Y:S05]  /*2b00*/  @!P0 BRA `(.L_x_55) ;  /* 0x00000000003c8947 */ /* 0x000fea0003800000 */
[----:B------:R-:W0:Y:S01]  /*2b10*/  LDC.64 R10, c[0x0][0x3a8] ;  /* 0x0000ea00ff0a7b82 */ /* 0x000e220000000a00 */
[C---:B------:R-:W-:Y:S01]  /*2b20*/  LEA R14, R22.reuse, R3, 0x2 ;  /* 0x00000003160e7211 */ /* 0x040fe200078e10ff */
[----:B------:R-:W-:Y:S01]  /*2b30*/  FADD R16, R5, -R24 ;  /* 0x8000001805107221 */ /* 0x000fe20000000000 */
[----:B------:R-:W-:Y:S02]  /*2b40*/  VIADD R22, R22, 0x1 ;  /* 0x0000000116167836 */ /* 0x000fe40000000000 */
[----:B------:R-:W-:Y:S01]  /*2b50*/  FADD R13, R24, R7 ;  /* 0x00000007180d7221 */ /* 0x000fe20000000000 */
[----:B------:R-:W1:Y:S01]  /*2b60*/  LDS R12, [R14] ;  /* 0x000000000e0c7984 */ /* 0x000e620000000800 */
[----:B------:R-:W-:Y:S01]  /*2b70*/  FFMA R5, R7, UR16, R16 ;  /* 0x0000001007057c23 */ /* 0x000fe20008000010 */
[C---:B------:R-:W-:Y:S02]  /*2b80*/  ISETP.NE.AND P0, PT, R22.reuse, UR13, PT ;  /* 0x0000000d16007c0c */ /* 0x040fe4000bf05270 */
[----:B------:R2:W-:Y:S01]  /*2b90*/  STS [R14], R7 ;  /* 0x000000070e007388 */ /* 0x0005e20000000800 */
[----:B------:R-:W-:Y:S01]  /*2ba0*/  FMUL R15, R5, UR8 ;  /* 0x00000008050f7c20 */ /* 0x000fe20008400000 */
[----:B------:R-:W-:Y:S01]  /*2bb0*/  SEL R22, R22, RZ, P0 ;  /* 0x000000ff16167207 */ /* 0x000fe20000000000 */
[----:B0-----:R-:W-:-:S05]  /*2bc0*/  IMAD.WIDE R10, R21, 0x4, R10 ;  /* 0x00000004150a7825 */ /* 0x001fca00078e020a */
[----:B------:R2:W-:Y:S01]  /*2bd0*/  STG.E desc[UR14][R10.64], R15 ;  /* 0x0000000f0a007986 */ /* 0x0005e2000c10190e */
[----:B-1----:R-:W-:Y:S01]  /*2be0*/  FADD R24, -R12, R13 ;  /* 0x0000000d0c187221 */ /* 0x002fe20000000100 */
[----:B------:R-:W-:Y:S06]  /*2bf0*/  BRA `(.L_x_54) ;  /* 0x0000000000307947 */ /* 0x000fec0003800000 */
.L_x_55:
        /* <DEDUP_REMOVED lines=12> */
.L_x_54:
[----:B------:R-:W-:Y:S05]  /*2cc0*/  BSYNC.RECONVERGENT B3 ;  /* 0x0000000000037941 */ /* 0x000fea0003800200 */
.L_x_53:
[----:B------:R-:W-:-:S13]  /*2cd0*/  ISETP.NE.AND P0, PT, R9, R8, PT ;  /* 0x000000080900720c */ /* 0x000fda0003f05270 */
[----:B------:R-:W-:Y:S05]  /*2ce0*/  @P0 BRA `(.L_x_56) ;  /* 0xfffffff400f00947 */ /* 0x000fea000383ffff */
[----:B------:R-:W-:Y:S05]  /*2cf0*/  BSYNC.RECONVERGENT B1 ;  /* 0x0000000000017941 */ /* 0x000fea0003800200 */
.L_x_49:
[----:B0-2---:R-:W-:-:S07]  /*2d00*/  MOV R11, R8 ;  /* 0x00000008000b7202 */ /* 0x005fce0000000f00 */
.L_x_48:
[----:B------:R-:W-:Y:S05]  /*2d10*/  BSYNC.RECONVERGENT B2 ;  /* 0x0000000000027941 */ /* 0x000fea0003800200 */
.L_x_47:
[----:B------:R-:W0:Y:S02]  /*2d20*/  LDCU UR4, c[0x0][0x394] ;  /* 0x00007280ff0477ac */ /* 0x000e240008000800 */
[----:B0-----:R-:W-:-:S04]  /*2d30*/  IADD3 R7, PT, PT, -R4, UR4, RZ ;  /* 0x0000000404077c10 */ /* 0x001fc8000fffe1ff */
[----:B------:R-:W-:-:S04]  /*2d40*/  LOP3.LUT R7, R7, 0x1, RZ, 0xc0, !PT ;  /* 0x0000000107077812 */ /* 0x000fc800078ec0ff */
[----:B------:R-:W-:-:S13]  /*2d50*/  ISETP.NE.U32.AND P0, PT, R7, 0x1, PT ;  /* 0x000000010700780c */ /* 0x000fda0003f05070 */
[----:B------:R-:W-:Y:S05]  /*2d60*/  @P0 BRA `(.L_x_34) ;  /* 0x0000000400cc0947 */ /* 0x000fea0003800000 */
[----:B------:R-:W0:Y:S01]  /*2d70*/  LDC.64 R8, c[0x0][0x380] ;  /* 0x0000e000ff087b82 */ /* 0x000e220000000a00 */
[----:B------:R-:W1:Y:S01]  /*2d80*/  LDCU UR4, c[0x0][0x390] ;  /* 0x00007200ff0477ac */ /* 0x000e620008000800 */
[----:B------:R-:W-:-:S05]  /*2d90*/  IADD3 R7, PT, PT, R4, R11, RZ ;  /* 0x0000000b04077210 */ /* 0x000fca0007ffe0ff */
[----:B-1----:R-:W-:Y:S01]  /*2da0*/  IMAD R7, R7, UR4, R2 ;  /* 0x0000000407077c24 */ /* 0x002fe2000f8e0202 */
[----:B------:R-:W1:Y:S03]  /*2db0*/  LDCU UR4, c[0x0][0x398] ;  /* 0x00007300ff0477ac */ /* 0x000e660008000800 */
[----:B0-----:R-:W-:-:S06]  /*2dc0*/  IMAD.WIDE R8, R7, 0x4, R8 ;  /* 0x0000000407087825 */ /* 0x001fcc00078e0208 */
[----:B------:R-:W2:Y:S01]  /*2dd0*/  LDG.E.CONSTANT R9, desc[UR14][R8.64] ;  /* 0x0000000e08097981 */ /* 0x000ea2000c1e9900 */
[C---:B------:R-:W-:Y:S02]  /*2de0*/  ISETP.GE.U32.AND P1, PT, R11.reuse, UR11, PT ;  /* 0x0000000b0b007c0c */ /* 0x040fe4000bf26070 */
[C---:B-1----:R-:W-:Y:S01]  /*2df0*/  ISETP.GE.AND P0, PT, R11.reuse, UR4, PT ;  /* 0x000000040b007c0c */ /* 0x042fe2000bf06270 */
[----:B------:R-:W-:-:S05]  /*2e00*/  VIADD R11, R11, 0x1 ;  /* 0x000000010b0b7836 */ /* 0x000fca0000000000 */
        /* <DEDUP_REMOVED lines=24> */
.L_x_57:
[C---:B------:R-:W-:Y:S02]  /*2f90*/  LEA R4, R6.reuse, R3, 0x2 ;  /* 0x0000000306047211 */ /* 0x040fe400078e10ff */
        /* <DEDUP_REMOVED lines=8> */
[----:B0-----:R-:W-:-:S05]  /*3020*/  IMAD.WIDE R4, R7, 0x4, R4 ;  /* 0x0000000407047825 */ /* 0x001fca00078e0204 */
[----:B------:R0:W-:Y:S01]  /*3030*/  STG.E desc[UR14][R4.64], R9 ;  /* 0x0000000904007986 */ /* 0x0001e2000c10190e */
[----:B------:R-:W-:Y:S05]  /*3040*/  BRA `(.L_x_34) ;  /* 0x0000000400147947 */ /* 0x000fea0003800000 */
.L_x_37:
[----:B------:R-:W-:Y:S01]  /*3050*/  ISETP.GE.U32.AND P0, PT, R7, 0x8, PT ;  /* 0x000000080700780c */ /* 0x000fe20003f06070 */
[----:B------:R-:W-:-:S12]  /*3060*/  UMOV UR4, URZ ;  /* 0x000000ff00047c82 */ /* 0x000fd80008000000 */
[----:B------:R-:W-:Y:S05]  /*3070*/  @!P0 BRA `(.L_x_58) ;  /* 0x0000000000648947 */ /* 0x000fea0003800000 */
[----:B------:R-:W0:Y:S01]  /*3080*/  LDC R25, c[0x0][0x390] ;  /* 0x0000e400ff197b82 */ /* 0x000e220000000800 */
[----:B------:R-:W-:-:S07]  /*3090*/  UMOV UR4, URZ ;  /* 0x000000ff00047c82 */ /* 0x000fce0008000000 */
[----:B------:R-:W1:Y:S02]  /*30a0*/  LDC.64 R4, c[0x0][0x3a8] ;  /* 0x0000ea00ff047b82 */ /* 0x000e640000000a00 */
.L_x_59:
[----:B0-2---:R-:W-:Y:S01]  /*30b0*/  IMAD R17, R25, UR4, R2 ;  /* 0x0000000419117c24 */ /* 0x005fe2000f8e0202 */
[----:B------:R-:W-:Y:S01]  /*30c0*/  MOV R27, 0x7fffffff ;  /* 0x7fffffff001b7802 */ /* 0x000fe20000000f00 */
[----:B------:R-:W-:Y:S02]  /*30d0*/  UIADD3 UR4, UPT, UPT, UR4, 0x8, URZ ;  /* 0x0000000804047890 */ /* 0x000fe4000fffe0ff */
[----:B-1----:R-:W-:Y:S02]  /*30e0*/  IMAD.WIDE R16, R17, 0x4, R4 ;  /* 0x0000000411107825 */ /* 0x002fe400078e0204 */
[----:B------:R-:W-:-:S03]  /*30f0*/  UISETP.NE.AND UP0, UPT, UR4, UR10, UPT ;  /* 0x0000000a0400728c */ /* 0x000fc6000bf05270 */
        /* <DEDUP_REMOVED lines=17> */
.L_x_58:
[----:B------:R-:W0:Y:S02]  /*3210*/  LDCU UR12, c[0x0][0x394] ;  /* 0x00007280ff0c77ac */ /* 0x000e240008000800 */
[----:B0-----:R-:W-:-:S04]  /*3220*/  ULOP3.LUT UR17, UR12, 0x7, URZ, 0xc0, !UPT ;  /* 0x000000070c117892 */ /* 0x001fc8000f8ec0ff */
[----:B------:R-:W-:-:S09]  /*3230*/  UISETP.NE.AND UP0, UPT, UR17, URZ, UPT ;  /* 0x000000ff1100728c */ /* 0x000fd2000bf05270 */
[----:B------:R-:W-:Y:S05]  /*3240*/  BRA.U !UP0, `(.L_x_34) ;  /* 0x0000000108947547 */ /* 0x000fea000b800000 */
[----:B------:R-:W-:Y:S01]  /*3250*/  ISETP.GE.U32.AND P0, PT, R13, 0x3, PT ;  /* 0x000000030d00780c */ /* 0x000fe20003f06070 */
[----:B------:R-:W-:-:S04]  /*3260*/  ULOP3.LUT UR17, UR12, 0x3, URZ, 0xc0, !UPT ;  /* 0x000000030c117892 */ /* 0x000fc8000f8ec0ff */
[----:B------:R-:W-:-:S08]  /*3270*/  UISETP.NE.AND UP0, UPT, UR17, URZ, UPT ;  /* 0x000000ff1100728c */ /* 0x000fd0000bf05270 */
        /* <DEDUP_REMOVED lines=14> */
.L_x_60:
[----:B------:R-:W-:Y:S05]  /*3360*/  BRA.U !UP0, `(.L_x_34) ;  /* 0x00000001084c7547 */ /* 0x000fea000b800000 */
[----:B------:R-:W-:Y:S01]  /*3370*/  ULOP3.LUT UR12, UR12, 0x1, URZ, 0xc0, !UPT ;  /* 0x000000010c0c7892 */ /* 0x000fe2000f8ec0ff */
[----:B------:R-:W-:-:S05]  /*3380*/  ISETP.NE.AND P0, PT, R12, RZ, PT ;  /* 0x000000ff0c00720c */ /* 0x000fca0003f05270 */
[----:B------:R-:W-:-:S13]  /*3390*/  ISETP.NE.AND P1, PT, RZ, UR12, PT ;  /* 0x0000000cff007c0c */ /* 0x000fda000bf25270 */
[----:B0-----:R-:W0:Y:S08]  /*33a0*/  @P1 LDC R13, c[0x0][0x390] ;  /* 0x0000e400ff0d1b82 */ /* 0x001e300000000800 */
[----:B--2---:R-:W1:Y:S01]  /*33b0*/  @P1 LDC.64 R8, c[0x0][0x3a8] ;  /* 0x0000ea00ff081b82 */ /* 0x004e620000000a00 */
[----:B------:R-:W-:Y:S05]  /*33c0*/  @!P0 BRA `(.L_x_61) ;  /* 0x0000000000248947 */ /* 0x000fea0003800000 */
[----:B------:R-:W2:Y:S08]  /*33d0*/  LDC R7, c[0x0][0x390] ;  /* 0x0000e400ff077b82 */ /* 0x000eb00000000800 */
[----:B------:R-:W3:Y:S01]  /*33e0*/  LDC.64 R4, c[0x0][0x3a8] ;  /* 0x0000ea00ff047b82 */ /* 0x000ee20000000a00 */
[----:B--2---:R-:W-:Y:S01]  /*33f0*/  IMAD R11, R7, UR4, R2 ;  /* 0x00000004070b7c24 */ /* 0x004fe2000f8e0202 */
[----:B------:R-:W-:-:S03]  /*3400*/  UIADD3 UR4, UPT, UPT, UR4, 0x2, URZ ;  /* 0x0000000204047890 */ /* 0x000fc6000fffe0ff */
[----:B---3--:R-:W-:-:S04]  /*3410*/  IMAD.WIDE R4, R11, 0x4, R4 ;  /* 0x000000040b047825 */ /* 0x008fc800078e0204 */
[----:B------:R-:W-:Y:S02]  /*3420*/  IMAD.MOV.U32 R11, RZ, RZ, 0x7fffffff ;  /* 0x7fffffffff0b7424 */ /* 0x000fe400078e00ff */
[----:B------:R-:W-:-:S03]  /*3430*/  IMAD.WIDE R6, R7, 0x4, R4 ;  /* 0x0000000407067825 */ /* 0x000fc600078e0204 */
[----:B------:R2:W-:Y:S04]  /*3440*/  STG.E desc[UR14][R4.64], R11 ;  /* 0x0000000b04007986 */ /* 0x0005e8000c10190e */
[----:B------:R2:W-:Y:S02]  /*3450*/  STG.E desc[UR14][R6.64], R11 ;  /* 0x0000000b06007986 */ /* 0x0005e4000c10190e */
.L_x_61:
[----:B0-2---:R-:W-:Y:S01]  /*3460*/  @P1 IMAD R5, R13, UR4, R2 ;  /* 0x000000040d051c24 */ /* 0x005fe2000f8e0202 */
[----:B------:R-:W-:-:S03]  /*3470*/  @P1 MOV R7, 0x7fffffff ;  /* 0x7fffffff00071802 */ /* 0x000fc60000000f00 */
[----:B-1----:R-:W-:-:S05]  /*3480*/  @P1 IMAD.WIDE R4, R5, 0x4, R8 ;  /* 0x0000000405041825 */ /* 0x002fca00078e0208 */
[----:B------:R0:W-:Y:S02]  /*3490*/  @P1 STG.E desc[UR14][R4.64], R7 ;  /* 0x0000000704001986 */ /* 0x0001e4000c10190e */
.L_x_34:
[----:B------:R-:W-:Y:S05]  /*34a0*/  BSYNC.RECONVERGENT B0 ;  /* 0x0000000000007941 */ /* 0x000fea0003800200 */
.L_x_30:
[----:B------:R-:W5:Y:S01]  /*34b0*/  LDCU UR4, c[0x0][0x390] ;  /* 0x00007200ff0477ac */ /* 0x000f620008000800 */
[----:B------:R-:W-:-:S04]  /*34c0*/  IADD3 R2, PT, PT, R2, UR9, RZ ;  /* 0x0000000902027c10 */ /* 0x000fc8000fffe0ff */
[----:B-----5:R-:W-:-:S13]  /*34d0*/  ISETP.GE.AND P0, PT, R2, UR4, PT ;  /* 0x0000000402007c0c */ /* 0x020fda000bf06270 */
[----:B------:R-:W-:Y:S05]  /*34e0*/  @!P0 BRA `(.L_x_62) ;  /* 0xffffffe400008947 */ /* 0x000fea000383ffff */
[----:B------:R-:W-:Y:S05]  /*34f0*/  EXIT ;  /* 0x000000000000794d */ /* 0x000fea0003800000 */
        .weak           $__internal_0_$__cuda_sm20_rcp_rn_f32_slowpath
        .type           $__internal_0_$__cuda_sm20_rcp_rn_f32_slowpath,@function
        .size           $__internal_0_$__cuda_sm20_rcp_rn_f32_slowpath,($__internal_1_$__cuda_sm20_sqrt_rn_f32_slowpath - $__internal_0_$__cuda_sm20_rcp_rn_f32_slowpath)
$__internal_0_$__cuda_sm20_rcp_rn_f32_slowpath:
[----:B------:R-:W-:-:S04]  /*3500*/  SHF.L.U32 R5, R2, 0x1, RZ ;  /* 0x0000000102057819 */ /* 0x000fc800000006ff */
[----:B------:R-:W-:-:S04]  /*3510*/  SHF.R.U32.HI R11, RZ, 0x18, R5 ;  /* 0x00000018ff0b7819 */ /* 0x000fc80000011605 */
[----:B------:R-:W-:-:S13]  /*3520*/  ISETP.NE.U32.AND P0, PT, R11, RZ, PT ;  /* 0x000000ff0b00720c */ /* 0x000fda0003f05070 */
[----:B------:R-:W-:Y:S05]  /*3530*/  @P0 BRA `(.L_x_63) ;  /* 0x0000000000340947 */ /* 0x000fea0003800000 */
[----:B------:R-:W-:-:S04]  /*3540*/  SHF.L.U32 R5, R2, 0x1, RZ ;  /* 0x0000000102057819 */ /* 0x000fc800000006ff */
[----:B------:R-:W-:-:S13]  /*3550*/  ISETP.NE.AND P0, PT, R5, RZ, PT ;  /* 0x000000ff0500720c */ /* 0x000fda0003f05270 */
[----:B------:R-:W0:Y:S02]  /*3560*/  @!P0 MUFU.RCP R5, R2 ;  /* 0x0000000200058308 */ /* 0x000e240000001000 */
[----:B0-----:R-:W-:Y:S01]  /*3570*/  @!P0 R2UR UR4, R5 ;  /* 0x00000000050482ca */ /* 0x001fe200000e0000 */
[----:B------:R-:W-:-:S14]  /*3580*/  @!P0 BRA `(.L_x_64) ;  /* 0x0000000000b08947 */ /* 0x000fdc0003800000 */
[----:B------:R-:W-:-:S04]  /*3590*/  FFMA R5, R2, 1.84467440737095516160e+19, RZ ;  /* 0x5f80000002057823 */ /* 0x000fc800000000ff */
[----:B------:R-:W0:Y:S02]  /*35a0*/  MUFU.RCP R2, R5 ;  /* 0x0000000500027308 */ /* 0x000e240000001000 */
[----:B0-----:R-:W-:-:S04]  /*35b0*/  FFMA R7, R5, R2, -1 ;  /* 0xbf80000005077423 */ /* 0x001fc80000000002 */
[----:B------:R-:W-:-:S04]  /*35c0*/  FADD.FTZ R7, -R7, -RZ ;  /* 0x800000ff07077221 */ /* 0x000fc80000010100 */
[----:B------:R-:W-:-:S04]  /*35d0*/  FFMA R2, R2, R7, R2 ;  /* 0x0000000702027223 */ /* 0x000fc80000000002 */
[----:B------:R-:W-:-:S05]  /*35e0*/  FFMA R2, R2, 1.84467440737095516160e+19, RZ ;  /* 0x5f80000002027823 */ /* 0x000fca00000000ff */
[----:B------:R-:W-:Y:S01]  /*35f0*/  R2UR UR4, R2 ;  /* 0x00000000020472ca */ /* 0x000fe200000e0000 */
[----:B------:R-:W-:-:S14]  /*3600*/  BRA `(.L_x_64) ;  /* 0x0000000000907947 */ /* 0x000fdc0003800000 */
.L_x_63:
[----:B------:R-:W-:-:S04]  /*3610*/  IADD3 R13, PT, PT, R11, -0xfd, RZ ;  /* 0xffffff030b0d7810 */ /* 0x000fc80007ffe0ff */
[----:B------:R-:W-:-:S13]  /*3620*/  ISETP.GT.U32.AND P0, PT, R13, 0x1, PT ;  /* 0x000000010d00780c */ /* 0x000fda0003f04070 */
[----:B------:R-:W-:Y:S05]  /*3630*/  @P0 BRA `(.L_x_65) ;  /* 0x00000000007c0947 */ /* 0x000fea0003800000 */
[----:B------:R-:W-:Y:S01]  /*3640*/  LOP3.LUT R5, R2, 0x7fffff, RZ, 0xc0, !PT ;  /* 0x007fffff02057812 */ /* 0x000fe200078ec0ff */
[----:B------:R-:W-:-:S03]  /*3650*/  IMAD.MOV.U32 R10, RZ, RZ, 0x3 ;  /* 0x00000003ff0a7424 */ /* 0x000fc600078e00ff */
[----:B------:R-:W-:Y:S02]  /*3660*/  LOP3.LUT R5, R5, 0x3f800000, RZ, 0xfc, !PT ;  /* 0x3f80000005057812 */ /* 0x000fe400078efcff */
[----:B------:R-:W-:Y:S02]  /*3670*/  SHF.L.U32 R10, R10, R13, RZ ;  /* 0x0000000d0a0a7219 */ /* 0x000fe400000006ff */
[----:B------:R-:W0:Y:S02]  /*3680*/  MUFU.RCP R8, R5 ;  /* 0x0000000500087308 */ /* 0x000e240000001000 */
[----:B0-----:R-:W-:-:S04]  /*3690*/  FFMA R7, R5, R8, -1 ;  /* 0xbf80000005077423 */ /* 0x001fc80000000008 */
[----:B------:R-:W-:-:S04]  /*36a0*/  FADD.FTZ R7, -R7, -RZ ;  /* 0x800000ff07077221 */ /* 0x000fc80000010100 */
[CCC-:B------:R-:W-:Y:S01]  /*36b0*/  FFMA.RM R9, R8.reuse, R7.reuse, R8.reuse ;  /* 0x0000000708097223 */ /* 0x1c0fe20000004008 */
[----:B------:R-:W-:-:S04]  /*36c0*/  FFMA.RP R8, R8, R7, R8 ;  /* 0x0000000708087223 */ /* 0x000fc80000008008 */
[C---:B------:R-:W-:Y:S02]  /*36d0*/  LOP3.LUT R7, R9.reuse, 0x7fffff, RZ, 0xc0, !PT ;  /* 0x007fffff09077812 */ /* 0x040fe400078ec0ff */
[----:B------:R-:W-:Y:S02]  /*36e0*/  FSETP.NEU.FTZ.AND P0, PT, R9, R8, PT ;  /* 0x000000080900720b */ /* 0x000fe40003f1d000 */
[----:B------:R-:W-:Y:S02]  /*36f0*/  LOP3.LUT R7, R7, 0x800000, RZ, 0xfc, !PT ;  /* 0x0080000007077812 */ /* 0x000fe400078efcff */
[----:B------:R-:W-:Y:S02]  /*3700*/  SEL R8, RZ, 0xffffffff, !P0 ;  /* 0xffffffffff087807 */ /* 0x000fe40004000000 */
[----:B------:R-:W-:Y:S02]  /*3710*/  LOP3.LUT R10, R10, R7, RZ, 0xc0, !PT ;  /* 0x000000070a0a7212 */ /* 0x000fe400078ec0ff */
[----:B------:R-:W-:-:S02]  /*3720*/  IADD3 R8, PT, PT, -R8, RZ, RZ ;  /* 0x000000ff08087210 */ /* 0x000fc40007ffe1ff */
[-C--:B------:R-:W-:Y:S02]  /*3730*/  SHF.R.U32.HI R10, RZ, R13.reuse, R10 ;  /* 0x0000000dff0a7219 */ /* 0x080fe4000001160a */
[----:B------:R-:W-:Y:S02]  /*3740*/  LOP3.LUT P1, RZ, R8, R13, R7, 0xf8, !PT ;  /* 0x0000000d08ff7212 */ /* 0x000fe4000782f807 */
[C---:B------:R-:W-:Y:S02]  /*3750*/  LOP3.LUT P0, RZ, R10.reuse, 0x1, RZ, 0xc0, !PT ;  /* 0x000000010aff7812 */ /* 0x040fe4000780c0ff */
[----:B------:R-:W-:Y:S02]  /*3760*/  LOP3.LUT P2, RZ, R10, 0x2, RZ, 0xc0, !PT ;  /* 0x000000020aff7812 */ /* 0x000fe4000784c0ff */
[----:B------:R-:W-:Y:S02]  /*3770*/  IADD3 R8, PT, PT, R11, -0xfc, RZ ;  /* 0xffffff040b087810 */ /* 0x000fe40007ffe0ff */
[----:B------:R-:W-:-:S02]  /*3780*/  PLOP3.LUT P0, PT, P0, P1, P2, 0xe0, 0x0 ;  /* 0x000000000000781c */ /* 0x000fc40000703c20 */
[----:B------:R-:W-:Y:S02]  /*3790*/  LOP3.LUT P1, RZ, R2, 0x7fffff, RZ, 0xc0, !PT ;  /* 0x007fffff02ff7812 */ /* 0x000fe4000782c0ff */
[----:B------:R-:W-:Y:S02]  /*37a0*/  SEL R5, RZ, 0x1, !P0 ;  /* 0x00000001ff057807 */ /* 0x000fe40004000000 */
[----:B------:R-:W-:Y:S02]  /*37b0*/  SHF.R.U32.HI R7, RZ, R8, R7 ;  /* 0x00000008ff077219 */ /* 0x000fe40000011607 */
[----:B------:R-:W-:-:S04]  /*37c0*/  IADD3 R5, PT, PT, -R5, RZ, RZ ;  /* 0x000000ff05057210 */ /* 0x000fc80007ffe1ff */
[----:B------:R-:W-:-:S13]  /*37d0*/  ISETP.GE.AND P0, PT, R5, RZ, PT ;  /* 0x000000ff0500720c */ /* 0x000fda0003f06270 */
[----:B------:R-:W-:-:S04]  /*37e0*/  @!P0 IADD3 R7, PT, PT, R7, 0x1, RZ ;  /* 0x0000000107078810 */ /* 0x000fc80007ffe0ff */
[----:B------:R-:W-:-:S04]  /*37f0*/  @!P1 SHF.L.U32 R7, R7, 0x1, RZ ;  /* 0x0000000107079819 */ /* 0x000fc800000006ff */
[----:B------:R-:W-:-:S04]  /*3800*/  LOP3.LUT R7, R7, 0x80000000, R2, 0xf8, !PT ;  /* 0x8000000007077812 */ /* 0x000fc800078ef802 */
[----:B------:R-:W-:Y:S01]  /*3810*/  R2UR UR4, R7 ;  /* 0x00000000070472ca */ /* 0x000fe200000e0000 */
[----:B------:R-:W-:-:S14]  /*3820*/  BRA `(.L_x_64) ;  /* 0x0000000000087947 */ /* 0x000fdc0003800000 */
.L_x_65:
[----:B------:R-:W0:Y:S02]  /*3830*/  MUFU.RCP R2, R2 ;  /* 0x0000000200027308 */ /* 0x000e240000001000 */
[----:B0-----:R-:W-:-:S15]  /*3840*/  R2UR UR4, R2 ;  /* 0x00000000020472ca */ /* 0x001fde00000e0000 */
.L_x_64:
[----:B------:R-:W-:-:S04]  /*3850*/  IMAD.MOV.U32 R7, RZ, RZ, 0x0 ;  /* 0x00000000ff077424 */ /* 0x000fc800078e00ff */
[----:B------:R-:W-:Y:S05]  /*3860*/  RET.REL.NODEC R6 `(hma_many_series_one_param_f32) ;  /* 0xffffffc406e47950 */ /* 0x000fea0003c3ffff */
        .weak           $__internal_1_$__cuda_sm20_sqrt_rn_f32_slowpath
        .type           $__internal_1_$__cuda_sm20_sqrt_rn_f32_slowpath,@function
        .size           $__internal_1_$__cuda_sm20_sqrt_rn_f32_slowpath,(.L_x_142 - $__internal_1_$__cuda_sm20_sqrt_rn_f32_slowpath)
$__internal_1_$__cuda_sm20_sqrt_rn_f32_slowpath:
[----:B------:R-:W-:-:S11]  /*3870*/  ULOP3.LUT UP0, URZ, UR5, 0x7fffffff, URZ, 0xc0, !UPT ;  /* 0x7fffffff05ff7892 */ /* 0x000fd6000f80c0ff */
[----:B------:R-:W-:Y:S01]  /*3880*/  @!UP0 UMOV UR4, UR5 ;  /* 0x0000000500048c82 */ /* 0x000fe20008000000 */
[----:B------:R-:W-:Y:S05]  /*3890*/  BRA.U !UP0, `(.L_x_66) ;  /* 0x00000001085c7547 */ /* 0x000fea000b800000 */
[----:B------:R-:W-:-:S13]  /*38a0*/  FSETP.LEU.FTZ.AND P0, PT, RZ, UR5, PT ;  /* 0x00000005ff007c0b */ /* 0x000fda000bf1b000 */
[----:B------:R-:W-:-:S04]  /*38b0*/  @!P0 MOV R0, 0x7fffffff ;  /* 0x7fffffff00008802 */ /* 0x000fc80000000f00 */
[----:B------:R-:W-:Y:S02]  /*38c0*/  @!P0 R2UR UR4, R0 ;  /* 0x00000000000482ca */ /* 0x000fe400000e0000 */
[----:B------:R-:W-:Y:S01]  /*38d0*/  MOV R0, UR5 ;  /* 0x0000000500007c02 */ /* 0x000fe20008000f00 */
[----:B------:R-:W-:-:S12]  /*38e0*/  @!P0 BRA `(.L_x_66) ;  /* 0x0000000000488947 */ /* 0x000fd80003800000 */
[----:B------:R-:W-:-:S13]  /*38f0*/  FSETP.GTU.FTZ.AND P0, PT, |R0|, +INF , PT ;  /* 0x7f8000000000780b */ /* 0x000fda0003f1c200 */
[----:B------:R-:W-:-:S05]  /*3900*/  @P0 FADD.FTZ R2, R0, 1 ;  /* 0x3f80000000020421 */ /* 0x000fca0000010000 */
[----:B------:R-:W-:Y:S01]  /*3910*/  @P0 R2UR UR4, R2 ;  /* 0x00000000020402ca */ /* 0x000fe200000e0000 */
[----:B------:R-:W-:-:S14]  /*3920*/  @P0 BRA `(.L_x_66) ;  /* 0x0000000000380947 */ /* 0x000fdc0003800000 */
[C---:B------:R-:W-:Y:S02]  /*3930*/  FSETP.NEU.FTZ.AND P0, PT, |R0|.reuse, +INF , PT ;  /* 0x7f8000000000780b */ /* 0x040fe40003f1d200 */
[----:B------:R-:W-:-:S13]  /*3940*/  R2UR UR4, R0 ;  /* 0x00000000000472ca */ /* 0x000fda00000e0000 */
[----:B------:R-:W-:-:S04]  /*3950*/  @!P0 MOV R2, UR4 ;  /* 0x0000000400028c02 */ /* 0x000fc80008000f00 */
[----:B------:R-:W-:Y:S01]  /*3960*/  @!P0 R2UR UR4, R2 ;  /* 0x00000000020482ca */ /* 0x000fe200000e0000 */
[----:B------:R-:W-:-:S14]  /*3970*/  @!P0 BRA `(.L_x_66) ;  /* 0x0000000000248947 */ /* 0x000fdc0003800000 */
[----:B------:R-:W-:-:S04]  /*3980*/  FFMA R0, R0, 1.84467440737095516160e+19, RZ ;  /* 0x5f80000000007823 */ /* 0x000fc800000000ff */
[----:B------:R-:W0:Y:S02]  /*3990*/  MUFU.RSQ R3, R0 ;  /* 0x0000000000037308 */ /* 0x000e240000001400 */
[----:B0-----:R-:W-:Y:S01]  /*39a0*/  FMUL.FTZ R5, R0, R3 ;  /* 0x0000000300057220 */ /* 0x001fe20000410000 */
[----:B------:R-:W-:-:S03]  /*39b0*/  FMUL.FTZ R3, R3, 0.5 ;  /* 0x3f00000003037820 */ /* 0x000fc60000410000 */
[----:B------:R-:W-:-:S04]  /*39c0*/  FADD.FTZ R2, -R5, -RZ ;  /* 0x800000ff05027221 */ /* 0x000fc80000010100 */
[----:B------:R-:W-:-:S04]  /*39d0*/  FFMA R2, R5, R2, R0 ;  /* 0x0000000205027223 */ /* 0x000fc80000000000 */
[----:B------:R-:W-:-:S04]  /*39e0*/  FFMA R2, R2, R3, R5 ;  /* 0x0000000302027223 */ /* 0x000fc80000000005 */
[----:B------:R-:W-:-:S05]  /*39f0*/  FMUL.FTZ R2, R2, 2.3283064365386962891e-10 ;  /* 0x2f80000002027820 */ /* 0x000fca0000410000 */
[----:B------:R-:W-:-:S15]  /*3a00*/  R2UR UR4, R2 ;  /* 0x00000000020472ca */ /* 0x000fde00000e0000 */
.L_x_66:
[----:B------:R-:W-:Y:S01]  /*3a10*/  HFMA2 R3, -RZ, RZ, 0, 0 ;  /* 0x00000000ff037431 */ /* 0x000fe200000001ff */
[----:B------:R-:W-:-:S04]  /*3a20*/  MOV R2, R4 ;  /* 0x0000000400027202 */ /* 0x000fc80000000f00 */
[----:B------:R-:W-:Y:S05]  /*3a30*/  RET.REL.NODEC R2 `(hma_many_series_one_param_f32) ;  /* 0xffffffc402707950 */ /* 0x000fea0003c3ffff */
.L_x_67:
[----:B------:R-:W-:-:S00]  /*3a40*/  BRA `(.L_x_67) ;  /* 0xfffffffc00fc7947 */ /* 0x000fc0000383ffff */
[----:B------:R-:W-:-:S00]  /*3a50*/  NOP ;  /* 0x0000000000007918 */ /* 0x000fc00000000000 */
        /* <DEDUP_REMOVED lines=10> */
.L_x_142:


//--------------------- .text.hma_batch_f32       --------------------------
	.section	.text.hma_batch_f32,"ax",@progbits
	.align	128
        .global         hma_batch_f32
        .type           hma_batch_f32,@function
        .size           hma_batch_f32,(.L_x_144 - hma_batch_f32)
        .other          hma_batch_f32,@"STO_CUDA_ENTRY STV_DEFAULT"
hma_batch_f32:
.text.hma_batch_f32:
[----:B------:R-:W-:Y:S01]  /*0000*/  LDC R1, c[0x0][0x37c] ;  /* 0x0000df00ff017b82 */ /* 0x000fe20000000800 */
        /* <DEDUP_REMOVED lines=9> */
[----:B------:R-:W0:Y:S01]  /*00a0*/  LDC R4, c[0x0][0x390] ;  /* 0x0000e400ff047b82 */ /* 0x000e220000000800 */
[----:B------:R-:W1:Y:S01]  /*00b0*/  LDCU.64 UR10, c[0x0][0x398] ;  /* 0x00007300ff0a77ac */ /* 0x000e620008000a00 */
[----:B------:R-:W2:Y:S01]  /*00c0*/  LDCU.64 UR8, c[0x0][0x358] ;  /* 0x00006b00ff0877ac */ /* 0x000ea20008000a00 */
[----:B-1----:R-:W-:Y:S01]  /*00d0*/  IMAD R24, R3, UR11, RZ ;  /* 0x0000000b03187c24 */ /* 0x002fe2000f8e02ff */
[----:B0-----:R-:W-:-:S13]  /*00e0*/  ISETP.GT.U32.AND P0, PT, R4, UR10, PT ;  /* 0x0000000a04007c0c */ /* 0x001fda000bf04070 */
[----:B--2---:R-:W-:Y:S05]  /*00f0*/  @!P0 BRA `(.L_x_68) ;  /* 0x0000002000548947 */ /* 0x004fea0003800000 */
[----:B------:R-:W0:Y:S01]  /*0100*/  S2UR UR6, SR_CgaCtaId ;  /* 0x00000000000679c3 */ /* 0x000e220000008800 */
[----:B------:R-:W-:Y:S01]  /*0110*/  UMOV UR4, 0x400 ;  /* 0x0000040000047882 */ /* 0x000fe20000000000 */
[C---:B------:R-:W-:Y:S01]  /*0120*/  VIADD R28, R4.reuse, -UR10 ;  /* 0x8000000a041c7c36 */ /* 0x040fe20008000000 */
[----:B------:R-:W-:Y:S01]  /*0130*/  LOP3.LUT R26, R4, 0x7ffffff8, RZ, 0xc0, !PT ;  /* 0x7ffffff8041a7812 */ /* 0x000fe200078ec0ff */
[----:B0-----:R-:W-:-:S06]  /*0140*/  ULEA UR4, UR6, UR4, 0x18 ;  /* 0x0000000406047291 */ /* 0x001fcc000f8ec0ff */
[----:B------:R-:W-:-:S07]  /*0150*/  LEA R24, R24, UR4, 0x2 ;  /* 0x0000000418187c11 */ /* 0x000fce000f8e10ff */
.L_x_114:
[----:B01234-:R-:W0:Y:S08]  /*0160*/  LDC.64 R2, c[0x0][0x388] ;  /* 0x0000e200ff027b82 */ /* 0x01fe300000000a00 */
[----:B------:R-:W1:Y:S08]  /*0170*/  LDC.64 R8, c[0x0][0x390] ;  /* 0x0000e400ff087b82 */ /* 0x000e700000000a00 */
[----:B------:R-:W2:Y:S01]  /*0180*/  LDC R0, c[0x0][0x390] ;  /* 0x0000e400ff007b82 */ /* 0x000ea20000000800 */
[----:B0-----:R-:W-:-:S05]  /*0190*/  IMAD.WIDE R2, R30, 0x4, R2 ;  /* 0x000000041e027825 */ /* 0x001fca00078e0202 */
[----:B------:R-:W3:Y:S01]  /*01a0*/  LDG.E.CONSTANT R29, desc[UR8][R2.64] ;  /* 0x00000008021d7981 */ /* 0x000ee2000c1e9900 */
[----:B------:R-:W-:Y:S01]  /*01b0*/  BSSY.RECONVERGENT B0, `(.L_x_69) ;  /* 0x0000207000007945 */ /* 0x000fe20003800200 */
[C---:B-1----:R-:W-:Y:S02]  /*01c0*/  IMAD R25, R30.reuse, R8, RZ ;  /* 0x000000081e197224 */ /* 0x042fe400078e02ff */
[----:B------:R-:W-:-:S05]  /*01d0*/  VIADD R30, R30, UR5 ;  /* 0x000000051e1e7c36 */ /* 0x000fca0008000000 */
[----:B------:R-:W-:Y:S02]  /*01e0*/  ISETP.GE.AND P3, PT, R30, R9, PT ;  /* 0x000000091e00720c */ /* 0x000fe40003f66270 */
[C---:B--2---:R-:W-:Y:S02]  /*01f0*/  LOP3.LUT R5, R0.reuse, 0x3, RZ, 0xc0, !PT ;  /* 0x0000000300057812 */ /* 0x044fe400078ec0ff */
[C---:B------:R-:W-:Y:S02]  /*0200*/  LOP3.LUT R6, R0.reuse, 0x7, RZ, 0xc0, !PT ;  /* 0x0000000700067812 */ /* 0x040fe400078ec0ff */
[C---:B------:R-:W-:Y:S01]  /*0210*/  IADD3 R4, PT, PT, R0.reuse, -0x1, RZ ;  /* 0xffffffff00047810 */ /* 0x040fe20007ffe0ff */
[----:B------:R-:W-:Y:S01]  /*0220*/  VIADD R7, R5, 0xffffffff ;  /* 0xffffffff05077836 */ /* 0x000fe20000000000 */
[----:B------:R-:W-:Y:S01]  /*0230*/  LOP3.LUT R0, R0, 0x1, RZ, 0xc0, !PT ;  /* 0x0000000100007812 */ /* 0x000fe200078ec0ff */
[----:B------:R-:W-:Y:S01]  /*0240*/  VIADD R10, R6, 0xffffffff ;  /* 0xffffffff060a7836 */ /* 0x000fe20000000000 */
[----:B---3--:R-:W-:-:S04]  /*0250*/  SHF.R.S32.HI R27, RZ, 0x1, R29 ;  /* 0x00000001ff1b7819 */ /* 0x008fc8000001141d */
[----:B------:R-:W-:-:S04]  /*0260*/  ISETP.GE.AND P0, PT, R27, 0x1, PT ;  /* 0x000000011b00780c */ /* 0x000fc80003f06270 */
[----:B------:R-:W-:-:S13]  /*0270*/  ISETP.LT.OR P0, PT, R29, 0x2, !P0 ;  /* 0x000000021d00780c */ /* 0x000fda0004701670 */
[----:B------:R-:W-:Y:S05]  /*0280*/  @!P0 BRA `(.L_x_70) ;  /* 0x0000000000d88947 */ /* 0x000fea0003800000 */
[----:B------:R-:W-:-:S13]  /*0290*/  ISETP.GT.AND P0, PT, R8, RZ, PT ;  /* 0x000000ff0800720c */ /* 0x000fda0003f04270 */
[----:B------:R-:W-:Y:S05]  /*02a0*/  @!P0 BRA `(.L_x_71) ;  /* 0x0000001c00dc8947 */ /* 0x000fea0003800000 */
[----:B------:R-:W-:Y:S01]  /*02b0*/  ISETP.GE.U32.AND P0, PT, R4, 0x7, PT ;  /* 0x000000070400780c */ /* 0x000fe20003f06070 */
[----:B------:R-:W-:-:S12]  /*02c0*/  HFMA2 R4, -RZ, RZ, 0, 0 ;  /* 0x00000000ff047431 */ /* 0x000fd800000001ff */
[----:B------:R-:W-:Y:S05]  /*02d0*/  @!P0 BRA `(.L_x_72) ;  /* 0x0000000000448947 */ /* 0x000fea0003800000 */
[----:B------:R-:W0:Y:S01]  /*02e0*/  LDC.64 R8, c[0x0][0x3a8] ;  /* 0x0000ea00ff087b82 */ /* 0x000e220000000a00 */
[----:B------:R-:W-:Y:S01]  /*02f0*/  IMAD.MOV.U32 R11, RZ, RZ, 0x7fffffff ;  /* 0x7fffffffff0b7424 */ /* 0x000fe200078e00ff */
[----:B------:R-:W-:-:S06]  /*0300*/  UMOV UR4, URZ ;  /* 0x000000ff00047c82 */ /* 0x000fcc0008000000 */
.L_x_73:
[----:B-1----:R-:W-:Y:S01]  /*0310*/  VIADD R3, R25, UR4 ;  /* 0x0000000419037c36 */ /* 0x002fe20008000000 */
[----:B------:R-:W-:-:S03]  /*0320*/  UIADD3 UR4, UPT, UPT, UR4, 0x8, URZ ;  /* 0x0000000804047890 */ /* 0x000fc6000fffe0ff */
[----:B0-----:R-:W-:-:S03]  /*0330*/  IMAD.WIDE R2, R3, 0x4, R8 ;  /* 0x0000000403027825 */ /* 0x001fc600078e0208 */
[----:B------:R-:W-:Y:S02]  /*0340*/  ISETP.NE.AND P0, PT, R26, UR4, PT ;  /* 0x000000041a007c0c */ /* 0x000fe4000bf05270 */
[----:B------:R1:W-:Y:S04]  /*0350*/  STG.E desc[UR8][R2.64], R11 ;  /* 0x0000000b02007986 */ /* 0x0003e8000c101908 */
[----:B------:R1:W-:Y:S04]  /*0360*/  STG.E desc[UR8][R2.64+0x4], R11 ;  /* 0x0000040b02007986 */ /* 0x0003e8000c101908 */
[----:B------:R1:W-:Y:S04]  /*0370*/  STG.E desc[UR8][R2.64+0x8], R11 ;  /* 0x0000080b02007986 */ /* 0x0003e8000c101908 */
[----:B------:R1:W-:Y:S04]  /*0380*/  STG.E desc[UR8][R2.64+0xc], R11 ;  /* 0x00000c0b02007986 */ /* 0x0003e8000c101908 */
[----:B------:R1:W-:Y:S04]  /*0390*/  STG.E desc[UR8][R2.64+0x10], R11 ;  /* 0x0000100b02007986 */ /* 0x0003e8000c101908 */
[----:B------:R1:W-:Y:S04]  /*03a0*/  STG.E desc[UR8][R2.64+0x14], R11 ;  /* 0x0000140b02007986 */ /* 0x0003e8000c101908 */
[----:B------:R1:W-:Y:S04]  /*03b0*/  STG.E desc[UR8][R2.64+0x18], R11 ;  /* 0x0000180b02007986 */ /* 0x0003e8000c101908 */
[----:B------:R1:W-:Y:S01]  /*03c0*/  STG.E desc[UR8][R2.64+0x1c], R11 ;  /* 0x00001c0b02007986 */ /* 0x0003e2000c101908 */
[----:B------:R-:W-:Y:S05]  /*03d0*/  @P0 BRA `(.L_x_73) ;  /* 0xfffffffc00cc0947 */ /* 0x000fea000383ffff */
[----:B------:R-:W-:-:S07]  /*03e0*/  MOV R4, R26 ;  /* 0x0000001a00047202 */ /* 0x000fce0000000f00 */
.L_x_72:
[----:B------:R-:W-:-:S13]  /*03f0*/  ISETP.NE.AND P0, PT, R6, RZ, PT ;  /* 0x000000ff0600720c */ /* 0x000fda0003f05270 */
[----:B------:R-:W-:Y:S05]  /*0400*/  @!P0 BRA `(.L_x_71) ;  /* 0x0000001c00848947 */ /* 0x000fea0003800000 */
[----:B------:R-:W-:Y:S02]  /*0410*/  ISETP.GE.U32.AND P0, PT, R10, 0x3, PT ;  /* 0x000000030a00780c */ /* 0x000fe40003f06070 */
[----:B------:R-:W-:-:S11]  /*0420*/  ISETP.NE.AND P1, PT, R5, RZ, PT ;  /* 0x000000ff0500720c */ /* 0x000fd60003f25270 */
[----:B------:R-:W-:Y:S05]  /*0430*/  @!P0 BRA `(.L_x_74) ;  /* 0x0000000000248947 */ /* 0x000fea0003800000 */
[----:B-1----:R-:W0:Y:S01]  /*0440*/  LDC.64 R2, c[0x0][0x3a8] ;  /* 0x0000ea00ff027b82 */ /* 0x002e220000000a00 */
[----:B------:R-:W-:Y:S01]  /*0450*/  IMAD.IADD R5, R25, 0x1, R4 ;  /* 0x0000000119057824 */ /* 0x000fe200078e0204 */
[----:B------:R-:W-:Y:S01]  /*0460*/  IADD3 R4, PT, PT, R4, 0x4, RZ ;  /* 0x0000000404047810 */ /* 0x000fe20007ffe0ff */
[----:B------:R-:W-:Y:S02]  /*0470*/  IMAD.MOV.U32 R9, RZ, RZ, 0x7fffffff ;  /* 0x7fffffffff097424 */ /* 0x000fe400078e00ff */
[----:B0-----:R-:W-:-:S05]  /*0480*/  IMAD.WIDE R2, R5, 0x4, R2 ;  /* 0x0000000405027825 */ /* 0x001fca00078e0202 */
[----:B------:R0:W-:Y:S04]  /*0490*/  STG.E desc[UR8][R2.64], R9 ;  /* 0x0000000902007986 */ /* 0x0001e8000c101908 */
[----:B------:R0:W-:Y:S04]  /*04a0*/  STG.E desc[UR8][R2.64+0x4], R9 ;  /* 0x0000040902007986 */ /* 0x0001e8000c101908 */
[----:B------:R0:W-:Y:S04]  /*04b0*/  STG.E desc[UR8][R2.64+0x8], R9 ;  /* 0x0000080902007986 */ /* 0x0001e8000c101908 */
[----:B------:R0:W-:Y:S02]  /*04c0*/  STG.E desc[UR8][R2.64+0xc], R9 ;  /* 0x00000c0902007986 */ /* 0x0001e4000c101908 */
.L_x_74:
[----:B------:R-:W-:Y:S05]  /*04d0*/  @!P1 BRA `(.L_x_71) ;  /* 0x0000001c00509947 */ /* 0x000fea0003800000 */
[----:B------:R-:W-:Y:S02]  /*04e0*/  ISETP.NE.AND P0, PT, R7, RZ, PT ;  /* 0x000000ff0700720c */ /* 0x000fe40003f05270 */
[----:B------:R-:W-:-:S11]  /*04f0*/  ISETP.NE.AND P1, PT, R0, RZ, PT ;  /* 0x000000ff0000720c */ /* 0x000fd60003f25270 */
[----:B------:R-:W-:Y:S05]  /*0500*/  @!P0 BRA `(.L_x_75) ;  /* 0x00000000001c8947 */ /* 0x000fea0003800000 */
[----:B01----:R-:W0:Y:S01]  /*0510*/  LDC.64 R2, c[0x0][0x3a8] ;  /* 0x0000ea00ff027b82 */ /* 0x003e220000000a00 */
[----:B------:R-:W-:Y:S01]  /*0520*/  IMAD.IADD R5, R25, 0x1, R4 ;  /* 0x0000000119057824 */ /* 0x000fe200078e0204 */
[----:B------:R-:W-:Y:S01]  /*0530*/  IADD3 R4, PT, PT, R4, 0x2, RZ ;  /* 0x0000000204047810 */ /* 0x000fe20007ffe0ff */
[----:B------:R-:W-:Y:S02]  /*0540*/  IMAD.MOV.U32 R7, RZ, RZ, 0x7fffffff ;  /* 0x7fffffffff077424 */ /* 0x000fe400078e00ff */
[----:B0-----:R-:W-:-:S05]  /*0550*/  IMAD.WIDE R2, R5, 0x4, R2 ;  /* 0x0000000405027825 */ /* 0x001fca00078e0202 */
[----:B------:R2:W-:Y:S04]  /*0560*/  STG.E desc[UR8][R2.64], R7 ;  /* 0x0000000702007986 */ /* 0x0005e8000c101908 */
[----:B------:R2:W-:Y:S02]  /*0570*/  STG.E desc[UR8][R2.64+0x4], R7 ;  /* 0x0000040702007986 */ /* 0x0005e4000c101908 */
.L_x_75:
[----:B------:R-:W-:Y:S05]  /*0580*/  @!P1 BRA `(.L_x_71) ;  /* 0x0000001c00249947 */ /* 0x000fea0003800000 */
[----:B012---:R-:W0:Y:S01]  /*0590*/  LDC.64 R2, c[0x0][0x3a8] ;  /* 0x0000ea00ff027b82 */ /* 0x007e220000000a00 */
[----:B------:R-:W-:Y:S02]  /*05a0*/  IMAD.IADD R25, R25, 0x1, R4 ;  /* 0x0000000119197824 */ /* 0x000fe400078e0204 */
[----:B------:R-:W-:Y:S02]  /*05b0*/  IMAD.MOV.U32 R5, RZ, RZ, 0x7fffffff ;  /* 0x7fffffffff057424 */ /* 0x000fe400078e00ff */
[----:B0-----:R-:W-:-:S05]  /*05c0*/  IMAD.WIDE R2, R25, 0x4, R2 ;  /* 0x0000000419027825 */ /* 0x001fca00078e0202 */
[----:B------:R0:W-:Y:S01]  /*05d0*/  STG.E desc[UR8][R2.64], R5 ;  /* 0x0000000502007986 */ /* 0x0001e2000c101908 */
[----:B------:R-:W-:Y:S05]  /*05e0*/  BRA `(.L_x_71) ;  /* 0x0000001c000c7947 */ /* 0x000fea0003800000 */
.L_x_70:
[----:B------:R-:W-:Y:S01]  /*05f0*/  I2FP.F32.U32 R22, R29 ;  /* 0x0000001d00167245 */ /* 0x000fe20000201000 */
[----:B------:R-:W-:Y:S03]  /*0600*/  BSSY.RECONVERGENT B1, `(.L_x_76) ;  /* 0x000000d000017945 */ /* 0x000fe60003800200 */
[----:B------:R-:W-:Y:S01]  /*0610*/  IADD3 R2, PT, PT, R22, -0xd000000, RZ ;  /* 0xf300000016027810 */ /* 0x000fe20007ffe0ff */
[----:B------:R0:W1:Y:S03]  /*0620*/  MUFU.RSQ R9, R22 ;  /* 0x0000001600097308 */ /* 0x0000660000001400 */
[----:B------:R-:W-:-:S13]  /*0630*/  ISETP.GT.U32.AND P0, PT, R2, 0x727fffff, PT ;  /* 0x727fffff0200780c */ /* 0x000fda0003f04070 */
[----:B0-----:R-:W-:Y:S05]  /*0640*/  @!P0 BRA `(.L_x_77) ;  /* 0x0000000000108947 */ /* 0x001fea0003800000 */
[----:B------:R-:W-:-:S07]  /*0650*/  MOV R15, 0x670 ;  /* 0x00000670000f7802 */ /* 0x000fce0000000f00 */
[----:B-1----:R-:W-:Y:S05]  /*0660*/  CALL.REL.NOINC `($__internal_3_$__cuda_sm20_sqrt_rn_f32_slowpath) ;  /* 0x0000002c00107944 */ /* 0x002fea0003c00000 */
[----:B------:R-:W-:Y:S01]  /*0670*/  IMAD.MOV.U32 R2, RZ, RZ, R12 ;  /* 0x000000ffff027224 */ /* 0x000fe200078e000c */
[----:B------:R-:W-:Y:S06]  /*0680*/  BRA `(.L_x_78) ;  /* 0x0000000000107947 */ /* 0x000fec0003800000 */
.L_x_77:
[----:B-1----:R-:W-:Y:S01]  /*0690*/  FMUL.FTZ R3, R22, R9 ;  /* 0x0000000916037220 */ /* 0x002fe20000410000 */
[----:B------:R-:W-:-:S03]  /*06a0*/  FMUL.FTZ R8, R9, 0.5 ;  /* 0x3f00000009087820 */ /* 0x000fc60000410000 */
[----:B------:R-:W-:-:S04]  /*06b0*/  FFMA R2, -R3, R3, R22 ;  /* 0x0000000303027223 */ /* 0x000fc80000000116 */
[----:B------:R-:W-:-:S07]  /*06c0*/  FFMA R2, R2, R8, R3 ;  /* 0x0000000802027223 */ /* 0x000fce0000000003 */
.L_x_78:
[----:B------:R-:W-:Y:S05]  /*06d0*/  BSYNC.RECONVERGENT B1 ;  /* 0x0000000000017941 */ /* 0x000fea0003800200 */
.L_x_76:
[----:B------:R-:W0:Y:S01]  /*06e0*/  F2I.TRUNC.NTZ R2, R2 ;  /* 0x0000000200027305 */ /* 0x000e22000020f100 */
[----:B------:R-:W1:Y:S01]  /*06f0*/  LDCU UR4, c[0x0][0x39c] ;  /* 0x00007380ff0477ac */ /* 0x000e620008000800 */
[----:B0-----:R-:W-:-:S04]  /*0700*/  VIMNMX R23, PT, PT, R2, 0x1, !PT ;  /* 0x0000000102177848 */ /* 0x001fc80007fe0100 */
[----:B-1----:R-:W-:-:S13]  /*0710*/  ISETP.GT.AND P0, PT, R23, UR4, PT ;  /* 0x0000000417007c0c */ /* 0x002fda000bf04270 */
[----:B------:R-:W-:Y:S05]  /*0720*/  @!P0 BRA `(.L_x_79) ;  /* 0x0000000000dc8947 */ /* 0x000fea0003800000 */
[----:B------:R-:W0:Y:S02]  /*0730*/  LDCU UR4, c[0x0][0x390] ;  /* 0x00007200ff0477ac */ /* 0x000e240008000800 */
[----:B0-----:R-:W-:-:S09]  /*0740*/  UISETP.GT.AND UP0, UPT, UR4, URZ, UPT ;  /* 0x000000ff0400728c */ /* 0x001fd2000bf04270 */
[----:B------:R-:W-:Y:S05]  /*0750*/  BRA.U !UP0, `(.L_x_71) ;  /* 0x0000001908b07547 */ /* 0x000fea000b800000 */
[----:B------:R-:W-:Y:S01]  /*0760*/  ISETP.GE.U32.AND P0, PT, R4, 0x7, PT ;  /* 0x000000070400780c */ /* 0x000fe20003f06070 */
[----:B------:R-:W-:-:S12]  /*0770*/  IMAD.MOV.U32 R4, RZ, RZ, RZ ;  /* 0x000000ffff047224 */ /* 0x000fd800078e00ff */
[----:B------:R-:W-:Y:S05]  /*0780*/  @!P0 BRA `(.L_x_80) ;  /* 0x0000000000448947 */ /* 0x000fea0003800000 */
[----:B------:R-:W0:Y:S01]  /*0790*/  LDC.64 R8, c[0x0][0x3a8] ;  /* 0x0000ea00ff087b82 */ /* 0x000e220000000a00 */
[----:B------:R-:W-:Y:S01]  /*07a0*/  MOV R11, 0x7fffffff ;  /* 0x7fffffff000b7802 */ /* 0x000fe20000000f00 */
[----:B------:R-:W-:-:S06]  /*07b0*/  UMOV UR4, URZ ;  /* 0x000000ff00047c82 */ /* 0x000fcc0008000000 */
.L_x_81:
        /* <DEDUP_REMOVED lines=13> */
[----:B------:R-:W-:-:S07]  /*0890*/  IMAD.MOV.U32 R4, RZ, RZ, R26 ;  /* 0x000000ffff047224 */ /* 0x000fce00078e001a */
.L_x_80:
[----:B------:R-:W-:-:S13]  /*08a0*/  ISETP.NE.AND P0, PT, R6, RZ, PT ;  /* 0x000000ff0600720c */ /* 0x000fda0003f05270 */
[----:B------:R-:W-:Y:S05]  /*08b0*/  @!P0 BRA `(.L_x_71) ;  /* 0x0000001800588947 */ /* 0x000fea0003800000 */
[----:B------:R-:W-:Y:S02]  /*08c0*/  ISETP.GE.U32.AND P0, PT, R10, 0x3, PT ;  /* 0x000000030a00780c */ /* 0x000fe40003f06070 */
[----:B------:R-:W-:-:S11]  /*08d0*/  ISETP.NE.AND P1, PT, R5, RZ, PT ;  /* 0x000000ff0500720c */ /* 0x000fd60003f25270 */
[----:B------:R-:W-:Y:S05]  /*08e0*/  @!P0 BRA `(.L_x_82) ;  /* 0x0000000000248947 */ /* 0x000fea0003800000 */
[----:B-1----:R-:W0:Y:S01]  /*08f0*/  LDC.64 R2, c[0x0][0x3a8] ;  /* 0x0000ea00ff027b82 */ /* 0x002e220000000a00 */
[----:B------:R-:W-:Y:S01]  /*0900*/  IADD3 R5, PT, PT, R25, R4, RZ ;  /* 0x0000000419057210 */ /* 0x000fe20007ffe0ff */
[----:B------:R-:W-:Y:S02]  /*0910*/  IMAD.MOV.U32 R9, RZ, RZ, 0x7fffffff ;  /* 0x7fffffffff097424 */ /* 0x000fe400078e00ff */
[----:B------:R-:W-:Y:S02]  /*0920*/  VIADD R4, R4, 0x4 ;  /* 0x0000000404047836 */ /* 0x000fe40000000000 */
[----:B0-----:R-:W-:-:S05]  /*0930*/  IMAD.WIDE R2, R5, 0x4, R2 ;  /* 0x0000000405027825 */ /* 0x001fca00078e0202 */
[----:B------:R0:W-:Y:S04]  /*0940*/  STG.E desc[UR8][R2.64], R9 ;  /* 0x0000000902007986 */ /* 0x0001e8000c101908 */
[----:B------:R0:W-:Y:S04]  /*0950*/  STG.E desc[UR8][R2.64+0x4], R9 ;  /* 0x0000040902007986 */ /* 0x0001e8000c101908 */
[----:B------:R0:W-:Y:S04]  /*0960*/  STG.E desc[UR8][R2.64+0x8], R9 ;  /* 0x0000080902007986 */ /* 0x0001e8000c101908 */
[----:B------:R0:W-:Y:S02]  /*0970*/  STG.E desc[UR8][R2.64+0xc], R9 ;  /* 0x00000c0902007986 */ /* 0x0001e4000c101908 */
.L_x_82:
[----:B------:R-:W-:Y:S05]  /*0980*/  @!P1 BRA `(.L_x_71) ;  /* 0x0000001800249947 */ /* 0x000fea0003800000 */
[----:B------:R-:W-:Y:S02]  /*0990*/  ISETP.NE.AND P0, PT, R7, RZ, PT ;  /* 0x000000ff0700720c */ /* 0x000fe40003f05270 */
[----:B------:R-:W-:-:S11]  /*09a0*/  ISETP.NE.AND P1, PT, R0, RZ, PT ;  /* 0x000000ff0000720c */ /* 0x000fd60003f25270 */
[----:B------:R-:W-:Y:S05]  /*09b0*/  @!P0 BRA `(.L_x_83) ;  /* 0x00000000001c8947 */ /* 0x000fea0003800000 */
[----:B01----:R-:W0:Y:S01]  /*09c0*/  LDC.64 R2, c[0x0][0x3a8] ;  /* 0x0000ea00ff027b82 */ /* 0x003e220000000a00 */
[----:B------:R-:W-:Y:S01]  /*09d0*/  IADD3 R5, PT, PT, R25, R4, RZ ;  /* 0x0000000419057210 */ /* 0x000fe20007ffe0ff */
[----:B------:R-:W-:Y:S02]  /*09e0*/  IMAD.MOV.U32 R7, RZ, RZ, 0x7fffffff ;  /* 0x7fffffffff077424 */ /* 0x000fe400078e00ff */
[----:B------:R-:W-:Y:S02]  /*09f0*/  VIADD R4, R4, 0x2 ;  /* 0x0000000204047836 */ /* 0x000fe40000000000 */
[----:B0-----:R-:W-:-:S05]  /*0a00*/  IMAD.WIDE R2, R5, 0x4, R2 ;  /* 0x0000000405027825 */ /* 0x001fca00078e0202 */
[----:B------:R2:W-:Y:S04]  /*0a10*/  STG.E desc[UR8][R2.64], R7 ;  /* 0x0000000702007986 */ /* 0x0005e8000c101908 */
[----:B------:R2:W-:Y:S02]  /*0a20*/  STG.E desc[UR8][R2.64+0x4], R7 ;  /* 0x0000040702007986 */ /* 0x0005e4000c101908 */
.L_x_83:
[----:B------:R-:W-:Y:S05]  /*0a30*/  @!P1 BRA `(.L_x_71) ;  /* 0x0000001400f89947 */ /* 0x000fea0003800000 */
[----:B012---:R-:W0:Y:S01]  /*0a40*/  LDC.64 R2, c[0x0][0x3a8] ;  /* 0x0000ea00ff027b82 */ /* 0x007e220000000a00 */
[----:B------:R-:W-:Y:S01]  /*0a50*/  IADD3 R25, PT, PT, R25, R4, RZ ;  /* 0x0000000419197210 */ /* 0x000fe20007ffe0ff */
[----:B------:R-:W-:-:S04]  /*0a60*/  IMAD.MOV.U32 R5, RZ, RZ, 0x7fffffff ;  /* 0x7fffffffff057424 */ /* 0x000fc800078e00ff */
[----:B0-----:R-:W-:-:S05]  /*0a70*/  IMAD.WIDE R2, R25, 0x4, R2 ;  /* 0x0000000419027825 */ /* 0x001fca00078e0202 */
[----:B------:R3:W-:Y:S01]  /*0a80*/  STG.E desc[UR8][R2.64], R5 ;  /* 0x0000000502007986 */ /* 0x0007e2000c101908 */
[----:B------:R-:W-:Y:S05]  /*0a90*/  BRA `(.L_x_71) ;  /* 0x0000001400e07947 */ /* 0x000fea0003800000 */
.L_x_79:
[----:B------:R-:W-:-:S04]  /*0aa0*/  IADD3 R3, PT, PT, R29, -0x1, R23 ;  /* 0xffffffff1d037810 */ /* 0x000fc80007ffe017 */
[----:B------:R-:W-:-:S13]  /*0ab0*/  ISETP.GE.AND P0, PT, R28, R3, PT ;  /* 0x000000031c00720c */ /* 0x000fda0003f06270 */
[----:B------:R-:W-:Y:S05]  /*0ac0*/  @!P0 BRA `(.L_x_84) ;  /* 0x0000001000ec8947 */ /* 0x000fea0003800000 */
[----:B------:R-:W0:Y:S01]  /*0ad0*/  LDC R3, c[0x0][0x390] ;  /* 0x0000e400ff037b82 */ /* 0x000e220000000800 */
[----:B------:R-:W1:Y:S01]  /*0ae0*/  LDCU UR4, c[0x0][0x398] ;  /* 0x00007300ff0477ac */ /* 0x000e620008000800 */
[----:B------:R-:W-:Y:S01]  /*0af0*/  BSSY.RECONVERGENT B1, `(.L_x_85) ;  /* 0x000003e000017945 */ /* 0x000fe20003800200 */
[----:B-1----:R-:W-:-:S04]  /*0b00*/  IADD3 R0, PT, PT, R23, UR4, R29 ;  /* 0x0000000417007c10 */ /* 0x002fc8000fffe01d */
[----:B0-----:R-:W-:-:S04]  /*0b10*/  VIADDMNMX R8, R0, 0xfffffffe, R3, PT ;  /* 0xfffffffe00087846 */ /* 0x001fc80003800103 */
[----:B------:R-:W-:-:S13]  /*0b20*/  ISETP.GT.AND P0, PT, R8, RZ, PT ;  /* 0x000000ff0800720c */ /* 0x000fda0003f04270 */
[----:B------:R-:W-:Y:S05]  /*0b30*/  @!P0 BRA `(.L_x_86) ;  /* 0x0000000000e48947 */ /* 0x000fea0003800000 */
[C---:B------:R-:W-:Y:S01]  /*0b40*/  ISETP.GE.U32.AND P0, PT, R8.reuse, 0x8, PT ;  /* 0x000000080800780c */ /* 0x040fe20003f06070 */
[----:B------:R-:W-:Y:S01]  /*0b50*/  BSSY.RECONVERGENT B2, `(.L_x_87) ;  /* 0x0000017000027945 */ /* 0x000fe20003800200 */
[----:B------:R-:W-:Y:S01]  /*0b60*/  LOP3.LUT R10, R8, 0x7, RZ, 0xc0, !PT ;  /* 0x00000007080a7812 */ /* 0x000fe200078ec0ff */
[----:B------:R-:W-:-:S03]  /*0b70*/  IMAD.MOV.U32 R0, RZ, RZ, RZ ;  /* 0x000000ffff007224 */ /* 0x000fc600078e00ff */
[----:B------:R-:W-:-:S07]  /*0b80*/  ISETP.NE.AND P1, PT, R10, RZ, PT ;  /* 0x000000ff0a00720c */ /* 0x000fce0003f25270 */
[----:B------:R-:W-:Y:S06]  /*0b90*/  @!P0 BRA `(.L_x_88) ;  /* 0x0000000000488947 */ /* 0x000fec0003800000 */
[----:B------:R-:W0:Y:S01]  /*0ba0*/  LDC.64 R6, c[0x0][0x3a8] ;  /* 0x0000ea00ff067b82 */ /* 0x000e220000000a00 */
[----:B------:R-:W-:Y:S01]  /*0bb0*/  LOP3.LUT R0, R8, 0x7ffffff8, RZ, 0xc0, !PT ;  /* 0x7ffffff808007812 */ /* 0x000fe200078ec0ff */
[----:B------:R-:W-:Y:S01]  /*0bc0*/  IMAD.MOV.U32 R11, RZ, RZ, 0x7fffffff ;  /* 0x7fffffffff0b7424 */ /* 0x000fe200078e00ff */
[----:B------:R-:W-:-:S03]  /*0bd0*/  MOV R9, R25 ;  /* 0x0000001900097202 */ /* 0x000fc60000000f00 */
[----:B------:R-:W-:-:S07]  /*0be0*/  IMAD.MOV R5, RZ, RZ, -R0 ;  /* 0x000000ffff057224 */ /* 0x000fce00078e0a00 */
.L_x_89:
[----:B01----:R-:W-:Y:S01]  /*0bf0*/  IMAD.WIDE R2, R9, 0x4, R6 ;  /* 0x0000000409027825 */ /* 0x003fe200078e0206 */
[----:B------:R-:W-:-:S03]  /*0c00*/  IADD3 R5, PT, PT, R5, 0x8, RZ ;  /* 0x0000000805057810 */ /* 0x000fc60007ffe0ff */
[----:B------:R-:W-:Y:S01]  /*0c10*/  VIADD R9, R9, 0x8 ;  /* 0x0000000809097836 */ /* 0x000fe20000000000 */
[----:B------:R1:W-:Y:S01]  /*0c20*/  STG.E desc[UR8][R2.64], R11 ;  /* 0x0000000b02007986 */ /* 0x0003e2000c101908 */
[----:B------:R-:W-:-:S03]  /*0c30*/  ISETP.NE.AND P0, PT, R5, RZ, PT ;  /* 0x000000ff0500720c */ /* 0x000fc60003f05270 */
        /* <DEDUP_REMOVED lines=8> */
.L_x_88:
[----:B------:R-:W-:Y:S05]  /*0cc0*/  BSYNC.RECONVERGENT B2 ;  /* 0x0000000000027941 */ /* 0x000fea0003800200 */
.L_x_87:
[----:B------:R-:W-:Y:S05]  /*0cd0*/  @!P1 BRA `(.L_x_86) ;  /* 0x00000000007c9947 */ /* 0x000fea0003800000 */
[----:B------:R-:W-:Y:S01]  /*0ce0*/  ISETP.GE.U32.AND P0, PT, R10, 0x4, PT ;  /* 0x000000040a00780c */ /* 0x000fe20003f06070 */
[----:B------:R-:W-:Y:S01]  /*0cf0*/  BSSY.RECONVERGENT B2, `(.L_x_90) ;  /* 0x000000d000027945 */ /* 0x000fe20003800200 */
[----:B------:R-:W-:-:S04]  /*0d00*/  LOP3.LUT R6, R8, 0x3, RZ, 0xc0, !PT ;  /* 0x0000000308067812 */ /* 0x000fc800078ec0ff */
[----:B------:R-:W-:-:S07]  /*0d10*/  ISETP.NE.AND P1, PT, R6, RZ, PT ;  /* 0x000000ff0600720c */ /* 0x000fce0003f25270 */
[----:B------:R-:W-:Y:S06]  /*0d20*/  @!P0 BRA `(.L_x_91) ;  /* 0x0000000000248947 */ /* 0x000fec0003800000 */
[----:B-1----:R-:W0:Y:S01]  /*0d30*/  LDC.64 R2, c[0x0][0x3a8] ;  /* 0x0000ea00ff027b82 */ /* 0x002e220000000a00 */
[----:B------:R-:W-:Y:S01]  /*0d40*/  IADD3 R5, PT, PT, R25, R0, RZ ;  /* 0x0000000019057210 */ /* 0x000fe20007ffe0ff */
[----:B------:R-:W-:Y:S01]  /*0d50*/  IMAD.MOV.U32 R7, RZ, RZ, 0x7fffffff ;  /* 0x7fffffffff077424 */ /* 0x000fe200078e00ff */
[----:B------:R-:W-:-:S03]  /*0d60*/  IADD3 R0, PT, PT, R0, 0x4, RZ ;  /* 0x0000000400007810 */ /* 0x000fc60007ffe0ff */
[----:B0-----:R-:W-:-:S05]  /*0d70*/  IMAD.WIDE R2, R5, 0x4, R2 ;  /* 0x0000000405027825 */ /* 0x001fca00078e0202 */
[----:B------:R0:W-:Y:S04]  /*0d80*/  STG.E desc[UR8][R2.64], R7 ;  /* 0x0000000702007986 */ /* 0x0001e8000c101908 */
[----:B------:R0:W-:Y:S04]  /*0d90*/  STG.E desc[UR8][R2.64+0x4], R7 ;  /* 0x0000040702007986 */ /* 0x0001e8000c101908 */
[----:B------:R0:W-:Y:S04]  /*0da0*/  STG.E desc[UR8][R2.64+0x8], R7 ;  /* 0x0000080702007986 */ /* 0x0001e8000c101908 */
[----:B------:R0:W-:Y:S02]  /*0db0*/  STG.E desc[UR8][R2.64+0xc], R7 ;  /* 0x00000c0702007986 */ /* 0x0001e4000c101908 */
.L_x_91:
[----:B------:R-:W-:Y:S05]  /*0dc0*/  BSYNC.RECONVERGENT B2 ;  /* 0x0000000000027941 */ /* 0x000fea0003800200 */
.L_x_90:
[----:B------:R-:W-:Y:S05]  /*0dd0*/  @!P1 BRA `(.L_x_86) ;  /* 0x00000000003c9947 */ /* 0x000fea0003800000 */
[----:B01----:R-:W-:Y:S02]  /*0de0*/  LOP3.LUT R2, R8, 0x1, RZ, 0xc0, !PT ;  /* 0x0000000108027812 */ /* 0x003fe400078ec0ff */
[----:B------:R-:W-:Y:S02]  /*0df0*/  ISETP.NE.AND P0, PT, R6, 0x1, PT ;  /* 0x000000010600780c */ /* 0x000fe40003f05270 */
[----:B------:R-:W-:-:S11]  /*0e00*/  ISETP.NE.U32.AND P1, PT, R2, 0x1, PT ;  /* 0x000000010200780c */ /* 0x000fd60003f25070 */
[----:B------:R-:W0:Y:S01]  /*0e10*/  @P0 LDC.64 R2, c[0x0][0x3a8] ;  /* 0x0000ea00ff020b82 */ /* 0x000e220000000a00 */
[----:B------:R-:W-:Y:S01]  /*0e20*/  @P0 IMAD.IADD R7, R25, 0x1, R0 ;  /* 0x0000000119070824 */ /* 0x000fe200078e0200 */
[----:B------:R-:W-:Y:S02]  /*0e30*/  @P0 IADD3 R0, PT, PT, R0, 0x2, RZ ;  /* 0x0000000200000810 */ /* 0x000fe40007ffe0ff */
[----:B------:R-:W-:-:S03]  /*0e40*/  @P0 MOV R11, 0x7fffffff ;  /* 0x7fffffff000b0802 */ /* 0x000fc60000000f00 */
[----:B------:R-:W-:Y:S01]  /*0e50*/  @!P1 IMAD.IADD R5, R25, 0x1, R0 ;  /* 0x0000000119059824 */ /* 0x000fe200078e0200 */
[----:B------:R-:W1:Y:S01]  /*0e60*/  @!P1 LDC.64 R8, c[0x0][0x3a8] ;  /* 0x0000ea00ff089b82 */ /* 0x000e620000000a00 */
[----:B0-----:R-:W-:-:S05]  /*0e70*/  @P0 IMAD.WIDE R6, R7, 0x4, R2 ;  /* 0x0000000407060825 */ /* 0x001fca00078e0202 */
[----:B------:R2:W-:Y:S01]  /*0e80*/  @P0 STG.E desc[UR8][R6.64], R11 ;  /* 0x0000000b06000986 */ /* 0x0005e2000c101908 */
[----:B-1----:R-:W-:-:S03]  /*0e90*/  @!P1 IMAD.WIDE R2, R5, 0x4, R8 ;  /* 0x0000000405029825 */ /* 0x002fc600078e0208 */
[----:B------:R2:W-:Y:S01]  /*0ea0*/  @P0 STG.E desc[UR8][R6.64+0x4], R11 ;  /* 0x0000040b06000986 */ /* 0x0005e2000c101908 */
[----:B------:R-:W-:-:S05]  /*0eb0*/  @!P1 IMAD.MOV.U32 R5, RZ, RZ, 0x7fffffff ;  /* 0x7fffffffff059424 */ /* 0x000fca00078e00ff */
[----:B------:R2:W-:Y:S02]  /*0ec0*/  @!P1 STG.E desc[UR8][R2.64], R5 ;  /* 0x0000000502009986 */ /* 0x0005e4000c101908 */
.L_x_86:
[----:B------:R-:W-:Y:S05]  /*0ed0*/  BSYNC.RECONVERGENT B1 ;  /* 0x0000000000017941 */ /* 0x000fea0003800200 */
.L_x_85:
[----:B------:R-:W-:Y:S01]  /*0ee0*/  I2FP.F32.U32 R15, R27 ;  /* 0x0000001b000f7245 */ /* 0x000fe20000201000 */
[----:B--2---:R-:W-:Y:S01]  /*0ef0*/  FMUL R5, R22, 0.5 ;  /* 0x3f00000016057820 */ /* 0x004fe20000400000 */
[----:B------:R-:W-:Y:S01]  /*0f00*/  I2FP.F32.U32 R14, R23 ;  /* 0x00000017000e7245 */ /* 0x000fe20000201000 */
[----:B------:R-:W-:Y:S01]  /*0f10*/  BSSY.RECONVERGENT B1, `(.L_x_92) ;  /* 0x0000017000017945 */ /* 0x000fe20003800200 */
[----:B------:R-:W-:Y:S01]  /*0f20*/  ISETP.GT.AND P4, PT, R28, RZ, PT ;  /* 0x000000ff1c00720c */ /* 0x000fe20003f84270 */
[C---:B------:R-:W-:Y:S01]  /*0f30*/  FMUL R0, R15.reuse, 0.5 ;  /* 0x3f0000000f007820 */ /* 0x040fe20000400000 */
[----:B01----:R-:W-:Y:S01]  /*0f40*/  FADD R3, R15, 1 ;  /* 0x3f8000000f037421 */ /* 0x003fe20000000000 */
[----:B------:R-:W-:-:S03]  /*0f50*/  FADD R2, R14, 1 ;  /* 0x3f8000000e027421 */ /* 0x000fc60000000000 */
[----:B------:R-:W-:Y:S01]  /*0f60*/  FMUL R6, R0, R3 ;  /* 0x0000000300067220 */ /* 0x000fe20000400000 */
[----:B------:R-:W-:-:S04]  /*0f70*/  FMUL R3, R14, 0.5 ;  /* 0x3f0000000e037820 */ /* 0x000fc80000400000 */
[----:B------:R-:W-:Y:S01]  /*0f80*/  IADD3 R0, PT, PT, R6, 0x1800000, RZ ;  /* 0x0180000006007810 */ /* 0x000fe20007ffe0ff */
[----:B------:R-:W-:-:S03]  /*0f90*/  FMUL R3, R3, R2 ;  /* 0x0000000203037220 */ /* 0x000fc60000400000 */
[----:B------:R-:W-:-:S04]  /*0fa0*/  LOP3.LUT R0, R0, 0x7f800000, RZ, 0xc0, !PT ;  /* 0x7f80000000007812 */ /* 0x000fc800078ec0ff */
[----:B------:R-:W-:Y:S01]  /*0fb0*/  ISETP.GT.U32.AND P0, PT, R0, 0x1ffffff, PT ;  /* 0x01ffffff0000780c */ /* 0x000fe20003f04070 */
[----:B------:R-:W-:-:S04]  /*0fc0*/  FADD R0, R22, 1 ;  /* 0x3f80000016007421 */ /* 0x000fc80000000000 */
[----:B------:R-:W-:-:S08]  /*0fd0*/  FMUL R5, R5, R0 ;  /* 0x0000000005057220 */ /* 0x000fd00000400000 */
[----:B------:R-:W-:Y:S05]  /*0fe0*/  @P0 BRA `(.L_x_93) ;  /* 0x0000000000140947 */ /* 0x000fea0003800000 */
[----:B------:R-:W-:Y:S01]  /*0ff0*/  IMAD.MOV.U32 R0, RZ, RZ, R6 ;  /* 0x000000ffff007224 */ /* 0x000fe200078e0006 */
[----:B------:R-:W-:-:S07]  /*1000*/  MOV R6, 0x1020 ;  /* 0x0000102000067802 */ /* 0x000fce0000000f00 */
[----:B------:R-:W-:Y:S05]  /*1010*/  CALL.REL.NOINC `($__internal_2_$__cuda_sm20_rcp_rn_f32_slowpath) ;  /* 0x0000001c00d07944 */ /* 0x000fea0003c00000 */
[----:B------:R-:W-:Y:S01]  /*1020*/  MOV R13, R10 ;  /* 0x0000000a000d7202 */ /* 0x000fe20000000f00 */
[----:B------:R-:W-:Y:S06]  /*1030*/  BRA `(.L_x_94) ;  /* 0x0000000000107947 */ /* 0x000fec0003800000 */
.L_x_93:
[----:B------:R-:W0:Y:S02]  /*1040*/  MUFU.RCP R13, R6 ;  /* 0x00000006000d7308 */ /* 0x000e240000001000 */
[----:B0-----:R-:W-:-:S04]  /*1050*/  FFMA R0, R6, R13, -1 ;  /* 0xbf80000006007423 */ /* 0x001fc8000000000d */
[----:B------:R-:W-:-:S04]  /*1060*/  FADD.FTZ R0, -R0, -RZ ;  /* 0x800000ff00007221 */ /* 0x000fc80000010100 */
[----:B------:R-:W-:-:S07]  /*1070*/  FFMA R13, R13, R0, R13 ;  /* 0x000000000d0d7223 */ /* 0x000fce000000000d */
.L_x_94:
[----:B------:R-:W-:Y:S05]  /*1080*/  BSYNC.RECONVERGENT B1 ;  /* 0x0000000000017941 */ /* 0x000fea0003800200 */
.L_x_92:
[----:B------:R-:W-:Y:S01]  /*1090*/  VIADD R0, R5, 0x1800000 ;  /* 0x0180000005007836 */ /* 0x000fe20000000000 */
[----:B------:R-:W-:Y:S04]  /*10a0*/  BSSY.RECONVERGENT B1, `(.L_x_95) ;  /* 0x000000d000017945 */ /* 0x000fe80003800200 */
[----:B------:R-:W-:-:S04]  /*10b0*/  LOP3.LUT R0, R0, 0x7f800000, RZ, 0xc0, !PT ;  /* 0x7f80000000007812 */ /* 0x000fc800078ec0ff */
[----:B------:R-:W-:-:S13]  /*10c0*/  ISETP.GT.U32.AND P0, PT, R0, 0x1ffffff, PT ;  /* 0x01ffffff0000780c */ /* 0x000fda0003f04070 */
[----:B------:R-:W-:Y:S05]  /*10d0*/  @P0 BRA `(.L_x_96) ;  /* 0x0000000000140947 */ /* 0x000fea0003800000 */
[----:B------:R-:W-:Y:S02]  /*10e0*/  MOV R0, R5 ;  /* 0x0000000500007202 */ /* 0x000fe40000000f00 */
[----:B------:R-:W-:-:S07]  /*10f0*/  MOV R6, 0x1110 ;  /* 0x0000111000067802 */ /* 0x000fce0000000f00 */
[----:B------:R-:W-:Y:S05]  /*1100*/  CALL.REL.NOINC `($__internal_2_$__cuda_sm20_rcp_rn_f32_slowpath) ;  /* 0x0000001c00947944 */ /* 0x000fea0003c00000 */
[----:B------:R-:W-:Y:S01]  /*1110*/  IMAD.MOV.U32 R12, RZ, RZ, R10 ;  /* 0x000000ffff0c7224 */ /* 0x000fe200078e000a */
[----:B------:R-:W-:Y:S06]  /*1120*/  BRA `(.L_x_97) ;  /* 0x0000000000107947 */ /* 0x000fec0003800000 */
.L_x_96:
[----:B------:R-:W0:Y:S02]  /*1130*/  MUFU.RCP R12, R5 ;  /* 0x00000005000c7308 */ /* 0x000e240000001000 */
[----:B0-----:R-:W-:-:S04]  /*1140*/  FFMA R0, R5, R12, -1 ;  /* 0xbf80000005007423 */ /* 0x001fc8000000000c */
[----:B------:R-:W-:-:S04]  /*1150*/  FADD.FTZ R7, -R0, -RZ ;  /* 0x800000ff00077221 */ /* 0x000fc80000010100 */
[----:B------:R-:W-:-:S07]  /*1160*/  FFMA R12, R12, R7, R12 ;  /* 0x000000070c0c7223 */ /* 0x000fce000000000c */
.L_x_97:
[----:B------:R-:W-:Y:S05]  /*1170*/  BSYNC.RECONVERGENT B1 ;  /* 0x0000000000017941 */ /* 0x000fea0003800200 */
.L_x_95:
[----:B------:R-:W-:Y:S01]  /*1180*/  IADD3 R0, PT, PT, R3, 0x1800000, RZ ;  /* 0x0180000003007810 */ /* 0x000fe20007ffe0ff */
[----:B------:R-:W-:Y:S03]  /*1190*/  BSSY.RECONVERGENT B1, `(.L_x_98) ;  /* 0x000000c000017945 */ /* 0x000fe60003800200 */
[----:B------:R-:W-:-:S04]  /*11a0*/  LOP3.LUT R0, R0, 0x7f800000, RZ, 0xc0, !PT ;  /* 0x7f80000000007812 */ /* 0x000fc800078ec0ff */
[----:B------:R-:W-:-:S13]  /*11b0*/  ISETP.GT.U32.AND P0, PT, R0, 0x1ffffff, PT ;  /* 0x01ffffff0000780c */ /* 0x000fda0003f04070 */
[----:B------:R-:W-:Y:S05]  /*11c0*/  @P0 BRA `(.L_x_99) ;  /* 0x0000000000100947 */ /* 0x000fea0003800000 */
[----:B------:R-:W-:Y:S01]  /*11d0*/  IMAD.MOV.U32 R0, RZ, RZ, R3 ;  /* 0x000000ffff007224 */ /* 0x000fe200078e0003 */
[----:B------:R-:W-:-:S07]  /*11e0*/  MOV R6, 0x1200 ;  /* 0x0000120000067802 */ /* 0x000fce0000000f00 */
[----:B------:R-:W-:Y:S05]  /*11f0*/  CALL.REL.NOINC `($__internal_2_$__cuda_sm20_rcp_rn_f32_slowpath) ;  /* 0x0000001c00587944 */ /* 0x000fea0003c00000 */
[----:B------:R-:W-:Y:S05]  /*1200*/  BRA `(.L_x_100) ;  /* 0x0000000000107947 */ /* 0x000fea0003800000 */
.L_x_99:
[----:B------:R-:W0:Y:S02]  /*1210*/  MUFU.RCP R10, R3 ;  /* 0x00000003000a7308 */ /* 0x000e240000001000 */
[----:B0-----:R-:W-:-:S04]  /*1220*/  FFMA R0, R3, R10, -1 ;  /* 0xbf80000003007423 */ /* 0x001fc8000000000a */
[----:B------:R-:W-:-:S04]  /*1230*/  FADD.FTZ R5, -R0, -RZ ;  /* 0x800000ff00057221 */ /* 0x000fc80000010100 */
[----:B------:R-:W-:-:S07]  /*1240*/  FFMA R10, R10, R5, R10 ;  /* 0x000000050a0a7223 */ /* 0x000fce000000000a */
.L_x_100:
[----:B------:R-:W-:Y:S05]  /*1250*/  BSYNC.RECONVERGENT B1 ;  /* 0x0000000000017941 */ /* 0x000fea0003800200 */
.L_x_98:
[----:B------:R-:W-:Y:S05]  /*1260*/  @!P4 BRA `(.L_x_71) ;  /* 0x0000000c00ecc947 */ /* 0x000fea0003800000 */
[----:B------:R-:W0:Y:S01]  /*1270*/  LDCU UR4, c[0x0][0x398] ;  /* 0x00007300ff0477ac */ /* 0x000e220008000800 */
[----:B------:R-:W-:Y:S02]  /*1280*/  CS2R R8, SRZ ;  /* 0x0000000000087805 */ /* 0x000fe4000001ff00 */
[----:B------:R-:W-:Y:S02]  /*1290*/  CS2R R2, SRZ ;  /* 0x0000000000027805 */ /* 0x000fe4000001ff00 */
[----:B------:R-:W-:Y:S01]  /*12a0*/  CS2R R6, SRZ ;  /* 0x0000000000067805 */ /* 0x000fe2000001ff00 */
[----:B------:R-:W-:Y:S01]  /*12b0*/  IMAD.MOV.U32 R34, RZ, RZ, RZ ;  /* 0x000000ffff227224 */ /* 0x000fe200078e00ff */
[----:B0-----:R-:W-:-:S04]  /*12c0*/  MOV R11, UR4 ;  /* 0x00000004000b7c02 */ /* 0x001fc80008000f00 */
[----:B------:R-:W-:Y:S02]  /*12d0*/  ISETP.NE.AND P0, PT, R4, R11, PT ;  /* 0x0000000b0400720c */ /* 0x000fe40003f05270 */
[----:B------:R-:W-:-:S11]  /*12e0*/  CS2R R4, SRZ ;  /* 0x0000000000047805 */ /* 0x000fd6000001ff00 */
[----:B------:R-:W-:Y:S05]  /*12f0*/  @!P0 BRA `(.L_x_101) ;  /* 0x0000000800208947 */ /* 0x000fea0003800000 */
[----:B------:R-:W-:Y:S01]  /*1300*/  HFMA2 R2, -RZ, RZ, 0, 0 ;  /* 0x00000000ff027431 */ /* 0x000fe200000001ff */
[----:B------:R-:W-:Y:S01]  /*1310*/  CS2R R8, SRZ ;  /* 0x0000000000087805 */ /* 0x000fe2000001ff00 */
[----:B------:R-:W-:-:S07]  /*1320*/  IMAD.MOV.U32 R7, RZ, RZ, RZ ;  /* 0x000000ffff077224 */ /* 0x000fce00078e00ff */
.L_x_108:
[----:B------:R-:W0:Y:S01]  /*1330*/  LDCU UR4, c[0x0][0x398] ;  /* 0x00007300ff0477ac */ /* 0x000e220008000800 */
[----:B------:R-:W1:Y:S01]  /*1340*/  LDC.64 R16, c[0x0][0x380] ;  /* 0x0000e000ff107b82 */ /* 0x000e620000000a00 */
[----:B------:R-:W-:Y:S02]  /*1350*/  ISETP.GE.AND P0, PT, R2, R29, PT ;  /* 0x0000001d0200720c */ /* 0x000fe40003f06270 */
[----:B0-----:R-:W-:-:S05]  /*1360*/  MOV R11, UR4 ;  /* 0x00000004000b7c02 */ /* 0x001fca0008000f00 */
[----:B------:R-:W-:-:S04]  /*1370*/  IMAD.IADD R0, R2, 0x1, R11 ;  /* 0x0000000102007824 */ /* 0x000fc800078e020b */
[----:B-1----:R-:W-:Y:S01]  /*1380*/  IMAD.WIDE R18, R0, 0x4, R16 ;  /* 0x0000000400127825 */ /* 0x002fe200078e0210 */
[----:B------:R-:W-:-:S04]  /*1390*/  IADD3 R21, PT, PT, -R29, R0, RZ ;  /* 0x000000001d157210 */ /* 0x000fc80007ffe1ff */
[----:B------:R-:W2:Y:S01]  /*13a0*/  LDG.E.CONSTANT R32, desc[UR8][R18.64] ;  /* 0x0000000812207981 */ /* 0x000ea2000c1e9900 */
[----:B------:R-:W-:-:S05]  /*13b0*/  IMAD.WIDE R20, R21, 0x4, R16 ;  /* 0x0000000415147825 */ /* 0x000fca00078e0210 */
[----:B------:R-:W3:Y:S01]  /*13c0*/  @P0 LDG.E.CONSTANT R36, desc[UR8][R20.64] ;  /* 0x0000000814240981 */ /* 0x000ee2000c1e9900 */
[----:B------:R-:W-:-:S13]  /*13d0*/  ISETP.GE.AND P1, PT, R2, R27, PT ;  /* 0x0000001b0200720c */ /* 0x000fda0003f26270 */
[----:B------:R-:W-:Y:S01]  /*13e0*/  @P1 IADD3 R37, PT, PT, -R27, R0, RZ ;  /* 0x000000001b251210 */ /* 0x000fe20007ffe1ff */
[----:B--2---:R-:W-:-:S04]  /*13f0*/  FADD R31, R32, R34 ;  /* 0x00000022201f7221 */ /* 0x004fc80000000000 */
[----:B---3--:R-:W-:Y:S01]  /*1400*/  @P0 FADD R31, -R36, R31 ;  /* 0x0000001f241f0221 */ /* 0x008fe20000000100 */
[----:B------:R-:W-:-:S06]  /*1410*/  @P1 IMAD.WIDE R36, R37, 0x4, R16 ;  /* 0x0000000425241825 */ /* 0x000fcc00078e0210 */
[----:B------:R-:W2:Y:S01]  /*1420*/  @P1 LDG.E.CONSTANT R36, desc[UR8][R36.64] ;  /* 0x0000000824241981 */ /* 0x000ea2000c1e9900 */
[----:B------:R-:W-:Y:S01]  /*1430*/  @P0 FADD R33, -R34, R5 ;  /* 0x0000000522210221 */ /* 0x000fe20000000100 */
[----:B------:R-:W-:-:S05]  /*1440*/  VIADD R34, R2, 0x1 ;  /* 0x0000000102227836 */ /* 0x000fca0000000000 */
[----:B------:R-:W-:Y:S01]  /*1450*/  @!P0 I2FP.F32.U32 R35, R34 ;  /* 0x0000002200238245 */ /* 0x000fe20000201000 */
[----:B------:R-:W-:-:S04]  /*1460*/  @P0 FFMA R33, R22, R32, R33 ;  /* 0x0000002016210223 */ /* 0x000fc80000000021 */
[----:B------:R-:W-:Y:S01]  /*1470*/  @!P0 FFMA R33, R32, R35, R5 ;  /* 0x0000002320218223 */ /* 0x000fe20000000005 */
[----:B------:R-:W-:Y:S01]  /*1480*/  ISETP.GE.AND P0, PT, R34, R29, PT ;  /* 0x0000001d2200720c */ /* 0x000fe20003f06270 */
[----:B------:R-:W-:Y:S01]  /*1490*/  FADD R35, R32, R3 ;  /* 0x0000000320237221 */ /* 0x000fe20000000000 */
[----:B------:R-:W-:Y:S01]  /*14a0*/  @P1 FADD R3, -R3, R4 ;  /* 0x0000000403031221 */ /* 0x000fe20000000100 */
[----:B------:R-:W-:Y:S02]  /*14b0*/  BSSY.RECONVERGENT B1, `(.L_x_102) ;  /* 0x0000029000017945 */ /* 0x000fe40003800200 */
[----:B--2---:R-:W-:Y:S01]  /*14c0*/  @P1 FADD R35, -R36, R35 ;  /* 0x0000002324231221 */ /* 0x004fe20000000100 */
[----:B------:R-:W-:Y:S01]  /*14d0*/  @P1 FFMA R36, R15, R32, R3 ;  /* 0x000000200f241223 */ /* 0x000fe20000000003 */
[----:B------:R-:W-:-:S05]  /*14e0*/  @!P1 I2FP.F32.U32 R3, R34 ;  /* 0x0000002200039245 */ /* 0x000fca0000201000 */
[----:B------:R-:W-:Y:S01]  /*14f0*/  @!P1 FFMA R36, R32, R3, R4 ;  /* 0x0000000320249223 */ /* 0x000fe20000000004 */
[----:B------:R-:W-:Y:S01]  /*1500*/  SHF.R.S32.HI R32, RZ, 0x1f, R0 ;  /* 0x0000001fff207819 */ /* 0x000fe20000011400 */
[----:B------:R-:W-:Y:S06]  /*1510*/  @!P0 BRA `(.L_x_103) ;  /* 0x0000000000888947 */ /* 0x000fec0003800000 */
[----:B------:R-:W-:Y:S01]  /*1520*/  ISETP.GE.AND P1, PT, R8, R23, PT ;  /* 0x000000170800720c */ /* 0x000fe20003f26270 */
[----:B------:R-:W-:-:S04]  /*1530*/  FMUL R3, R36, R13 ;  /* 0x0000000d24037220 */ /* 0x000fc80000400000 */
[----:B------:R-:W-:-:S04]  /*1540*/  FFMA R4, R36, R13, R3 ;  /* 0x0000000d24047223 */ /* 0x000fc80000000003 */
[----:B------:R-:W-:-:S04]  /*1550*/  FFMA R37, R33, -R12, R4 ;  /* 0x8000000c21257223 */ /* 0x000fc80000000004 */
[----:B------:R-:W-:Y:S05]  /*1560*/  @!P1 BRA `(.L_x_104) ;  /* 0x0000000000409947 */ /* 0x000fea0003800000 */
[----:B------:R-:W-:Y:S02]  /*1570*/  IMAD R4, R7, 0x4, R24 ;  /* 0x0000000407047824 */ /* 0x000fe400078e0218 */
[----:B------:R-:W-:Y:S01]  /*1580*/  FADD R9, R9, -R6 ;  /* 0x8000000609097221 */ /* 0x000fe20000000000 */
[----:B------:R-:W-:Y:S01]  /*1590*/  FADD R6, R6, R37 ;  /* 0x0000002506067221 */ /* 0x000fe20000000000 */
[----:B------:R-:W-:Y:S01]  /*15a0*/  VIADD R7, R7, 0x1 ;  /* 0x0000000107077836 */ /* 0x000fe20000000000 */
[----:B------:R-:W0:Y:S01]  /*15b0*/  LDS R3, [R4] ;  /* 0x0000000004037984 */ /* 0x000e220000000800 */
[----:B------:R-:W-:-:S03]  /*15c0*/  FFMA R9, R14, R37, R9 ;  /* 0x000000250e097223 */ /* 0x000fc60000000009 */
[C---:B------:R-:W-:Y:S01]  /*15d0*/  ISETP.NE.AND P1, PT, R7.reuse, R23, PT ;  /* 0x000000170700720c */ /* 0x040fe20003f25270 */
[----:B------:R1:W-:Y:S03]  /*15e0*/  STS [R4], R37 ;  /* 0x0000002504007388 */ /* 0x0003e60000000800 */
[----:B------:R-:W-:Y:S01]  /*15f0*/  SEL R7, R7, RZ, P1 ;  /* 0x000000ff07077207 */ /* 0x000fe20000800000 */
[----:B-1----:R-:W1:Y:S01]  /*1600*/  LDC.64 R4, c[0x0][0x3a8] ;  /* 0x0000ea00ff047b82 */ /* 0x002e620000000a00 */
[----:B0-----:R-:W-:Y:S01]  /*1610*/  FADD R6, -R3, R6 ;  /* 0x0000000603067221 */ /* 0x001fe20000000100 */
[----:B------:R-:W-:-:S05]  /*1620*/  IADD3 R3, PT, PT, R25, R0, RZ ;  /* 0x0000000019037210 */ /* 0x000fca0007ffe0ff */
[----:B-1----:R-:W-:-:S04]  /*1630*/  IMAD.WIDE R4, R3, 0x4, R4 ;  /* 0x0000000403047825 */ /* 0x002fc800078e0204 */
[----:B------:R-:W-:-:S05]  /*1640*/  FMUL R3, R9, R10 ;  /* 0x0000000a09037220 */ /* 0x000fca0000400000 */
[----:B------:R1:W-:Y:S01]  /*1650*/  STG.E desc[UR8][R4.64], R3 ;  /* 0x0000000304007986 */ /* 0x0003e2000c101908 */
[----:B------:R-:W-:Y:S05]  /*1660*/  BRA `(.L_x_103) ;  /* 0x0000000000347947 */ /* 0x000fea0003800000 */
.L_x_104:
[C---:B------:R-:W-:Y:S01]  /*1670*/  LEA R3, R8.reuse, R24, 0x2 ;  /* 0x0000001808037211 */ /* 0x040fe200078e10ff */
[----:B------:R-:W-:Y:S02]  /*1680*/  VIADD R8, R8, 0x1 ;  /* 0x0000000108087836 */ /* 0x000fe40000000000 */
[----:B------:R-:W-:Y:S02]  /*1690*/  FADD R6, R6, R37 ;  /* 0x0000002506067221 */ /* 0x000fe40000000000 */
[----:B------:R0:W-:Y:S01]  /*16a0*/  STS [R3], R37 ;  /* 0x0000002503007388 */ /* 0x0001e20000000800 */
[----:B------:R-:W-:Y:S02]  /*16b0*/  ISETP.NE.AND P1, PT, R8, R23, PT ;  /* 0x000000170800720c */ /* 0x000fe40003f25270 */
[----:B------:R-:W-:-:S05]  /*16c0*/  I2FP.F32.U32 R4, R8 ;  /* 0x0000000800047245 */ /* 0x000fca0000201000 */
[----:B------:R-:W-:-:S06]  /*16d0*/  FFMA R9, R37, R4, R9 ;  /* 0x0000000425097223 */ /* 0x000fcc0000000009 */
[----:B------:R-:W1:Y:S01]  /*16e0*/  @!P1 LDC.64 R4, c[0x0][0x3a8] ;  /* 0x0000ea00ff049b82 */ /* 0x000e620000000a00 */
[----:B0-----:R-:W-:Y:S01]  /*16f0*/  @!P1 IADD3 R3, PT, PT, R25, R0, RZ ;  /* 0x0000000019039210 */ /* 0x001fe20007ffe0ff */
[----:B------:R-:W-:-:S04]  /*1700*/  @!P1 IMAD.MOV.U32 R8, RZ, RZ, R23 ;  /* 0x000000ffff089224 */ /* 0x000fc800078e0017 */
[----:B-1----:R-:W-:-:S04]  /*1710*/  @!P1 IMAD.WIDE R4, R3, 0x4, R4 ;  /* 0x0000000403049825 */ /* 0x002fc800078e0204 */
[----:B------:R-:W-:-:S05]  /*1720*/  @!P1 FMUL R3, R9, R10 ;  /* 0x0000000a09039220 */ /* 0x000fca0000400000 */
[----:B------:R0:W-:Y:S02]  /*1730*/  @!P1 STG.E desc[UR8][R4.64], R3 ;  /* 0x0000000304009986 */ /* 0x0001e4000c101908 */
.L_x_103:
[----:B------:R-:W-:Y:S05]  /*1740*/  BSYNC.RECONVERGENT B1 ;  /* 0x0000000000017941 */ /* 0x000fea0003800200 */
.L_x_102:
[----:B------:R-:W-:Y:S01]  /*1750*/  ISETP.GE.AND P1, PT, R34, R27, PT ;  /* 0x0000001b2200720c */ /* 0x000fe20003f26270 */
[----:B------:R2:W3:Y:S04]  /*1760*/  LDG.E.CONSTANT R18, desc[UR8][R18.64+0x4] ;  /* 0x0000040812127981 */ /* 0x0004e8000c1e9900 */
[----:B------:R-:W4:Y:S08]  /*1770*/  @P0 LDG.E.CONSTANT R20, desc[UR8][R20.64+0x4] ;  /* 0x0000040814140981 */ /* 0x000f30000c1e9900 */
[----:B01----:R-:W-:-:S05]  /*1780*/  @P1 IADD3 R3, PT, PT, -R27, R0, RZ ;  /* 0x000000001b031210 */ /* 0x003fca0007ffe1ff */
[----:B------:R-:W-:-:S06]  /*1790*/  @P1 IMAD.WIDE R16, R3, 0x4, R16 ;  /* 0x0000000403101825 */ /* 0x000fcc00078e0210 */
[----:B------:R-:W5:Y:S01]  /*17a0*/  @P1 LDG.E.CONSTANT R16, desc[UR8][R16.64+0x4] ;  /* 0x0000040810101981 */ /* 0x000f62000c1e9900 */
[----:B------:R-:W-:-:S05]  /*17b0*/  VIADD R2, R2, 0x2 ;  /* 0x0000000202027836 */ /* 0x000fca0000000000 */
[----:B------:R-:W-:Y:S01]  /*17c0*/  ISETP.GE.AND P2, PT, R2, R29, PT ;  /* 0x0000001d0200720c */ /* 0x000fe20003f46270 */
[----:B------:R-:W-:Y:S01]  /*17d0*/  @P0 FADD R5, R33, -R31 ;  /* 0x8000001f21050221 */ /* 0x000fe20000000000 */
[-C--:B------:R-:W-:Y:S01]  /*17e0*/  @!P0 I2FP.F32.U32 R3, R2.reuse ;  /* 0x0000000200038245 */ /* 0x080fe20000201000 */
[----:B------:R-:W-:Y:S01]  /*17f0*/  @P1 FADD R4, R36, -R35 ;  /* 0x8000002324041221 */ /* 0x000fe20000000000 */
[----:B--2---:R-:W-:Y:S01]  /*1800*/  @!P1 I2FP.F32.U32 R19, R2 ;  /* 0x0000000200139245 */ /* 0x004fe20000201000 */
[----:B------:R-:W-:Y:S01]  /*1810*/  BSSY.RECONVERGENT B1, `(.L_x_105) ;  /* 0x0000032000017945 */ /* 0x000fe20003800200 */
[C---:B---3--:R-:W-:Y:S01]  /*1820*/  FADD R31, R18.reuse, R31 ;  /* 0x0000001f121f7221 */ /* 0x048fe20000000000 */
[----:B------:R-:W-:Y:S01]  /*1830*/  FADD R35, R18, R35 ;  /* 0x0000002312237221 */ /* 0x000fe20000000000 */
[-C--:B------:R-:W-:Y:S01]  /*1840*/  @P0 FFMA R5, R22, R18.reuse, R5 ;  /* 0x0000001216050223 */ /* 0x080fe20000000005 */
[----:B------:R-:W-:Y:S01]  /*1850*/  @!P0 FFMA R5, R18, R3, R33 ;  /* 0x0000000312058223 */ /* 0x000fe20000000021 */
[----:B------:R-:W-:Y:S01]  /*1860*/  @P1 FFMA R4, R15, R18, R4 ;  /* 0x000000120f041223 */ /* 0x000fe20000000004 */
[----:B----4-:R-:W-:Y:S01]  /*1870*/  @P0 FADD R34, -R20, R31 ;  /* 0x0000001f14220221 */ /* 0x010fe20000000100 */
[----:B------:R-:W-:Y:S01]  /*1880*/  @!P1 FFMA R4, R18, R19, R36 ;  /* 0x0000001312049223 */ /* 0x000fe20000000024 */
[----:B------:R-:W-:Y:S01]  /*1890*/  @!P0 MOV R34, R31 ;  /* 0x0000001f00228202 */ /* 0x000fe20000000f00 */
[--C-:B-----5:R-:W-:Y:S01]  /*18a0*/  @P1 FADD R3, -R16, R35.reuse ;  /* 0x0000002310031221 */ /* 0x120fe20000000100 */
[----:B------:R-:W-:Y:S01]  /*18b0*/  @!P1 IMAD.MOV.U32 R3, RZ, RZ, R35 ;  /* 0x000000ffff039224 */ /* 0x000fe200078e0023 */
[----:B------:R-:W-:Y:S06]  /*18c0*/  @!P2 BRA `(.L_x_106) ;  /* 0x000000000098a947 */ /* 0x000fec0003800000 */
[----:B------:R-:W-:Y:S01]  /*18d0*/  ISETP.GE.AND P0, PT, R8, R23, PT ;  /* 0x000000170800720c */ /* 0x000fe20003f06270 */
[----:B------:R-:W-:-:S04]  /*18e0*/  FMUL R17, R4, R13 ;  /* 0x0000000d04117220 */ /* 0x000fc80000400000 */
[----:B------:R-:W-:-:S04]  /*18f0*/  FFMA R16, R4, R13, R17 ;  /* 0x0000000d04107223 */ /* 0x000fc80000000011 */
[----:B------:R-:W-:-:S04]  /*1900*/  FFMA R19, R5, -R12, R16 ;  /* 0x8000000c05137223 */ /* 0x000fc80000000010 */
[----:B------:R-:W-:Y:S05]  /*1910*/  @!P0 BRA `(.L_x_107) ;  /* 0x0000000000488947 */ /* 0x000fea0003800000 */
[----:B------:R-:W0:Y:S01]  /*1920*/  LDCU.64 UR6, c[0x0][0x3a8] ;  /* 0x00007500ff0677ac */ /* 0x000e220008000a00 */
[----:B------:R-:W-:Y:S01]  /*1930*/  LEA R20, R7, R24, 0x2 ;  /* 0x0000001807147211 */ /* 0x000fe200078e10ff */
[----:B------:R-:W-:Y:S01]  /*1940*/  FADD R9, R9, -R6 ;  /* 0x8000000609097221 */ /* 0x000fe20000000000 */
[----:B------:R-:W-:-:S03]  /*1950*/  IADD3 R0, P0, PT, R25, R0, RZ ;  /* 0x0000000019007210 */ /* 0x000fc60007f1e0ff */
[----:B------:R-:W1:Y:S01]  /*1960*/  LDS R18, [R20] ;  /* 0x0000000014127984 */ /* 0x000e620000000800 */
[----:B------:R-:W-:Y:S01]  /*1970*/  LEA.HI.X.SX32 R17, R25, R32, 0x1, P0 ;  /* 0x0000002019117211 */ /* 0x000fe200000f0eff */
[----:B------:R-:W-:Y:S02]  /*1980*/  FFMA R9, R14, R19, R9 ;  /* 0x000000130e097223 */ /* 0x000fe40000000009 */
[----:B------:R2:W-:Y:S02]  /*1990*/  STS [R20], R19 ;  /* 0x0000001314007388 */ /* 0x0005e40000000800 */
[----:B------:R-:W-:Y:S01]  /*19a0*/  FMUL R21, R9, R10 ;  /* 0x0000000a09157220 */ /* 0x000fe20000400000 */
[----:B0-----:R-:W-:-:S04]  /*19b0*/  LEA R16, P0, R0, UR6, 0x2 ;  /* 0x0000000600107c11 */ /* 0x001fc8000f8010ff */
[----:B------:R-:W-:Y:S01]  /*19c0*/  LEA.HI.X R17, R0, UR7, R17, 0x2, P0 ;  /* 0x0000000700117c11 */ /* 0x000fe200080f1411 */
[----:B------:R-:W-:Y:S02]  /*19d0*/  VIADD R0, R7, 0x1 ;  /* 0x0000000107007836 */ /* 0x000fe40000000000 */
[----:B------:R-:W-:Y:S02]  /*19e0*/  FADD R7, R6, R19 ;  /* 0x0000001306077221 */ /* 0x000fe40000000000 */
[----:B------:R2:W-:Y:S01]  /*19f0*/  STG.E desc[UR8][R16.64+0x4], R21 ;  /* 0x0000041510007986 */ /* 0x0005e2000c101908 */
[----:B------:R-:W-:Y:S01]  /*1a00*/  ISETP.NE.AND P0, PT, R0, R23, PT ;  /* 0x000000170000720c */ /* 0x000fe20003f05270 */
[----:B-1----:R-:W-:-:S03]  /*1a10*/  FADD R6, -R18, R7 ;  /* 0x0000000712067221 */ /* 0x002fc60000000100 */
[----:B------:R-:W-:Y:S01]  /*1a20*/  SEL R7, R0, RZ, P0 ;  /* 0x000000ff00077207 */ /* 0x000fe20000000000 */
[----:B--2---:R-:W-:Y:S08]  /*1a30*/  BRA `(.L_x_106) ;  /* 0x00000000003c7947 */ /* 0x004ff00003800000 */
.L_x_107:
[C---:B------:R-:W-:Y:S01]  /*1a40*/  LEA R18, R8.reuse, R24, 0x2 ;  /* 0x0000001808127211 */ /* 0x040fe200078e10ff */
[----:B------:R-:W-:Y:S02]  /*1a50*/  VIADD R8, R8, 0x1 ;  /* 0x0000000108087836 */ /* 0x000fe40000000000 */
[----:B------:R-:W-:Y:S02]  /*1a60*/  FADD R6, R6, R19 ;  /* 0x0000001306067221 */ /* 0x000fe40000000000 */
[----:B------:R0:W-:Y:S01]  /*1a70*/  STS [R18], R19 ;  /* 0x0000001312007388 */ /* 0x0001e20000000800 */
[----:B------:R-:W-:-:S13]  /*1a80*/  ISETP.NE.AND P0, PT, R8, R23, PT ;  /* 0x000000170800720c */ /* 0x000fda0003f05270 */
[----:B------:R-:W1:Y:S01]  /*1a90*/  @!P0 LDC.64 R16, c[0x0][0x3a8] ;  /* 0x0000ea00ff108b82 */ /* 0x000e620000000a00 */
[C---:B------:R-:W-:Y:S02]  /*1aa0*/  @!P0 IADD3 R20, P1, PT, R25.reuse, R0, RZ ;  /* 0x0000000019148210 */ /* 0x040fe40007f3e0ff */
[----:B------:R-:W-:Y:S02]  /*1ab0*/  I2FP.F32.U32 R0, R8 ;  /* 0x0000000800007245 */ /* 0x000fe40000201000 */
[----:B------:R-:W-:Y:S02]  /*1ac0*/  @!P0 LEA.HI.X.SX32 R32, R25, R32, 0x1, P1 ;  /* 0x0000002019208211 */ /* 0x000fe400008f0eff */
[----:B------:R-:W-:Y:S01]  /*1ad0*/  @!P0 MOV R8, R23 ;  /* 0x0000001700088202 */ /* 0x000fe20000000f00 */
[----:B------:R-:W-:-:S04]  /*1ae0*/  FFMA R9, R0, R19, R9 ;  /* 0x0000001300097223 */ /* 0x000fc80000000009 */
[----:B------:R-:W-:Y:S01]  /*1af0*/  @!P0 FMUL R21, R9, R10 ;  /* 0x0000000a09158220 */ /* 0x000fe20000400000 */
[----:B-1----:R-:W-:-:S04]  /*1b00*/  @!P0 LEA R16, P1, R20, R16, 0x2 ;  /* 0x0000001014108211 */ /* 0x002fc800078210ff */
[----:B------:R-:W-:-:S05]  /*1b10*/  @!P0 LEA.HI.X R17, R20, R17, R32, 0x2, P1 ;  /* 0x0000001114118211 */ /* 0x000fca00008f1420 */
[----:B------:R0:W-:Y:S04]  /*1b20*/  @!P0 STG.E desc[UR8][R16.64+0x4], R21 ;  /* 0x0000041510008986 */ /* 0x0001e8000c101908 */
.L_x_106:
[----:B------:R-:W-:Y:S05]  /*1b30*/  BSYNC.RECONVERGENT B1 ;  /* 0x0000000000017941 */ /* 0x000fea0003800200 */
.L_x_105:
[----:B0-----:R-:W-:-:S04]  /*1b40*/  LOP3.LUT R17, R28, 0x7ffffffe, RZ, 0xc0, !PT ;  /* 0x7ffffffe1c117812 */ /* 0x001fc800078ec0ff */
[----:B------:R-:W-:-:S13]  /*1b50*/  ISETP.NE.AND P0, PT, R2, R17, PT ;  /* 0x000000110200720c */ /* 0x000fda0003f05270 */
[----:B------:R-:W-:Y:S05]  /*1b60*/  @P0 BRA `(.L_x_108) ;  /* 0xfffffff400f00947 */ /* 0x000fea000383ffff */
[----:B------:R-:W-:-:S07]  /*1b70*/  IMAD.MOV.U32 R2, RZ, RZ, R17 ;  /* 0x000000ffff027224 */ /* 0x000fce00078e0011 */
.L_x_101:
[----:B------:R-:W-:-:S04]  /*1b80*/  LOP3.LUT R0, R28, 0x1, RZ, 0xc0, !PT ;  /* 0x000000011c007812 */ /* 0x000fc800078ec0ff */
[----:B------:R-:W-:-:S13]  /*1b90*/  ISETP.NE.U32.AND P0, PT, R0, 0x1, PT ;  /* 0x000000010000780c */ /* 0x000fda0003f05070 */
[----:B------:R-:W-:Y:S05]  /*1ba0*/  @P0 BRA `(.L_x_71) ;  /* 0x00000004009c0947 */ /* 0x000fea0003800000 */
[----:B------:R-:W0:Y:S01]  /*1bb0*/  LDC.64 R16, c[0x0][0x380] ;  /* 0x0000e000ff107b82 */ /* 0x000e220000000a00 */
[----:B------:R-:W-:-:S05]  /*1bc0*/  IADD3 R0, PT, PT, R2, R11, RZ ;  /* 0x0000000b02007210 */ /* 0x000fca0007ffe0ff */
[----:B0-----:R-:W-:-:S06]  /*1bd0*/  IMAD.WIDE R16, R0, 0x4, R16 ;  /* 0x0000000400107825 */ /* 0x001fcc00078e0210 */
[----:B------:R-:W2:Y:S01]  /*1be0*/  LDG.E.CONSTANT R16, desc[UR8][R16.64] ;  /* 0x0000000810107981 */ /* 0x000ea2000c1e9900 */
[C---:B------:R-:W-:Y:S02]  /*1bf0*/  ISETP.GE.AND P0, PT, R2.reuse, R29, PT ;  /* 0x0000001d0200720c */ /* 0x040fe40003f06270 */
[C---:B------:R-:W-:Y:S01]  /*1c00*/  ISETP.GE.AND P1, PT, R2.reuse, R27, PT ;  /* 0x0000001b0200720c */ /* 0x040fe20003f26270 */
[----:B------:R-:W-:-:S05]  /*1c10*/  VIADD R2, R2, 0x1 ;  /* 0x0000000102027836 */ /* 0x000fca0000000000 */
[----:B------:R-:W-:-:S05]  /*1c20*/  ISETP.GE.AND P2, PT, R2, R29, PT ;  /* 0x0000001d0200720c */ /* 0x000fca0003f46270 */
[----:B------:R-:W-:Y:S01]  /*1c30*/  @P0 FADD R11, -R34, R5 ;  /* 0x00000005220b0221 */ /* 0x000fe20000000100 */
[-C--:B------:R-:W-:Y:S01]  /*1c40*/  @!P0 I2FP.F32.U32 R18, R2.reuse ;  /* 0x0000000200128245 */ /* 0x080fe20000201000 */
[----:B------:R-:W-:Y:S01]  /*1c50*/  @P1 FADD R20, -R3, R4 ;  /* 0x0000000403141221 */ /* 0x000fe20000000100 */
[----:B------:R-:W-:Y:S01]  /*1c60*/  @!P1 I2FP.F32.U32 R3, R2 ;  /* 0x0000000200039245 */ /* 0x000fe20000201000 */
[-C--:B--2---:R-:W-:Y:S02]  /*1c70*/  @P0 FFMA R11, R22, R16.reuse, R11 ;  /* 0x00000010160b0223 */ /* 0x084fe4000000000b */
[----:B------:R-:W-:Y:S01]  /*1c80*/  @P1 FFMA R20, R15, R16, R20 ;  /* 0x000000100f141223 */ /* 0x000fe20000000014 */
[C---:B------:R-:W-:Y:S01]  /*1c90*/  @!P0 FFMA R11, R16.reuse, R18, R5 ;  /* 0x00000012100b8223 */ /* 0x040fe20000000005 */
[----:B------:R-:W-:Y:S01]  /*1ca0*/  @!P1 FFMA R20, R16, R3, R4 ;  /* 0x0000000310149223 */ /* 0x000fe20000000004 */
[----:B------:R-:W-:Y:S06]  /*1cb0*/  @!P2 BRA `(.L_x_71) ;  /* 0x000000040058a947 */ /* 0x000fec0003800000 */
[----:B------:R-:W-:Y:S01]  /*1cc0*/  ISETP.GE.AND P0, PT, R8, R23, PT ;  /* 0x000000170800720c */ /* 0x000fe20003f06270 */
[----:B------:R-:W-:-:S04]  /*1cd0*/  FMUL R3, R20, R13 ;  /* 0x0000000d14037220 */ /* 0x000fc80000400000 */
[----:B------:R-:W-:-:S04]  /*1ce0*/  FFMA R20, R20, R13, R3 ;  /* 0x0000000d14147223 */ /* 0x000fc80000000003 */
[----:B------:R-:W-:-:S04]  /*1cf0*/  FFMA R20, R11, -R12, R20 ;  /* 0x8000000c0b147223 */ /* 0x000fc80000000014 */
[----:B------:R-:W-:Y:S05]  /*1d00*/  @!P0 BRA `(.L_x_109) ;  /* 0x0000000000288947 */ /* 0x000fea0003800000 */
[----:B------:R-:W0:Y:S01]  /*1d10*/  LDC.64 R2, c[0x0][0x3a8] ;  /* 0x0000ea00ff027b82 */ /* 0x000e220000000a00 */
[----:B------:R-:W-:Y:S01]  /*1d20*/  FADD R9, -R6, R9 ;  /* 0x0000000906097221 */ /* 0x000fe20000000100 */
[----:B------:R-:W-:Y:S01]  /*1d30*/  IADD3 R25, PT, PT, R25, R0, RZ ;  /* 0x0000000019197210 */ /* 0x000fe20007ffe0ff */
[----:B------:R-:W-:Y:S02]  /*1d40*/  IMAD R7, R7, 0x4, R24 ;  /* 0x0000000407077824 */ /* 0x000fe400078e0218 */
[----:B------:R-:W-:-:S03]  /*1d50*/  FFMA R9, R14, R20, R9 ;  /* 0x000000140e097223 */ /* 0x000fc60000000009 */
[----:B------:R1:W-:Y:S01]  /*1d60*/  STS [R7], R20 ;  /* 0x0000001407007388 */ /* 0x0003e20000000800 */
[----:B------:R-:W-:Y:S01]  /*1d70*/  FMUL R9, R9, R10 ;  /* 0x0000000a09097220 */ /* 0x000fe20000400000 */
[----:B0-----:R-:W-:-:S05]  /*1d80*/  IMAD.WIDE R2, R25, 0x4, R2 ;  /* 0x0000000419027825 */ /* 0x001fca00078e0202 */
[----:B------:R1:W-:Y:S01]  /*1d90*/  STG.E desc[UR8][R2.64], R9 ;  /* 0x0000000902007986 */ /* 0x0003e2000c101908 */
[----:B------:R-:W-:Y:S05]  /*1da0*/  BRA `(.L_x_71) ;  /* 0x00000004001c7947 */ /* 0x000fea0003800000 */
.L_x_109:
[C---:B------:R-:W-:Y:S01]  /*1db0*/  LEA R2, R8.reuse, R24, 0x2 ;  /* 0x0000001808027211 */ /* 0x040fe200078e10ff */
[----:B------:R-:W-:-:S04]  /*1dc0*/  VIADD R8, R8, 0x1 ;  /* 0x0000000108087836 */ /* 0x000fc80000000000 */
[----:B------:R0:W-:Y:S01]  /*1dd0*/  STS [R2], R20 ;  /* 0x0000001402007388 */ /* 0x0001e20000000800 */
[----:B------:R-:W-:Y:S02]  /*1de0*/  ISETP.NE.AND P0, PT, R8, R23, PT ;  /* 0x000000170800720c */ /* 0x000fe40003f05270 */
[----:B------:R-:W-:-:S05]  /*1df0*/  I2FP.F32.U32 R8, R8 ;  /* 0x0000000800087245 */ /* 0x000fca0000201000 */
[----:B------:R-:W-:-:S06]  /*1e00*/  FFMA R5, R20, R8, R9 ;  /* 0x0000000814057223 */ /* 0x000fcc0000000009 */
[----:B0-----:R-:W-:Y:S05]  /*1e10*/  @P0 BRA `(.L_x_71) ;  /* 0x0000000400000947 */ /* 0x001fea0003800000 */
[----:B------:R-:W0:Y:S01]  /*1e20*/  LDC.64 R2, c[0x0][0x3a8] ;  /* 0x0000ea00ff027b82 */ /* 0x000e220000000a00 */
[----:B------:R-:W-:Y:S01]  /*1e30*/  IADD3 R25, PT, PT, R25, R0, RZ ;  /* 0x0000000019197210 */ /* 0x000fe20007ffe0ff */
[----:B------:R-:W-:-:S04]  /*1e40*/  FMUL R5, R5, R10 ;  /* 0x0000000a05057220 */ /* 0x000fc80000400000 */
[----:B0-----:R-:W-:-:S05]  /*1e50*/  IMAD.WIDE R2, R25, 0x4, R2 ;  /* 0x0000000419027825 */ /* 0x001fca00078e0202 */
[----:B------:R0:W-:Y:S01]  /*1e60*/  STG.E desc[UR8][R2.64], R5 ;  /* 0x0000000502007986 */ /* 0x0001e2000c101908 */
[----:B------:R-:W-:Y:S05]  /*1e70*/  BRA `(.L_x_71) ;  /* 0x0000000000e87947 */ /* 0x000fea0003800000 */
.L_x_84:
[----:B------:R-:W0:Y:S02]  /*1e80*/  LDCU UR4, c[0x0][0x390] ;  /* 0x00007200ff0477ac */ /* 0x000e240008000800 */
[----:B0-----:R-:W-:-:S09]  /*1e90*/  UISETP.GT.AND UP0, UPT, UR4, URZ, UPT ;  /* 0x000000ff0400728c */ /* 0x001fd2000bf04270 */
[----:B------:R-:W-:Y:S05]  /*1ea0*/  BRA.U !UP0, `(.L_x_71) ;  /* 0x0000000108dc7547 */ /* 0x000fea000b800000 */
[----:B------:R-:W0:Y:S01]  /*1eb0*/  LDCU UR6, c[0x0][0x390] ;  /* 0x00007200ff0677ac */ /* 0x000e220008000800 */
[----:B------:R-:W-:Y:S01]  /*1ec0*/  IMAD.MOV.U32 R0, RZ, RZ, RZ ;  /* 0x000000ffff007224 */ /* 0x000fe200078e00ff */
[----:B0-----:R-:W-:-:S04]  /*1ed0*/  UIADD3 UR4, UPT, UPT, UR6, -0x1, URZ ;  /* 0xffffffff06047890 */ /* 0x001fc8000fffe0ff */
[----:B------:R-:W-:-:S09]  /*1ee0*/  UISETP.GE.U32.AND UP0, UPT, UR4, 0x7, UPT ;  /* 0x000000070400788c */ /* 0x000fd2000bf06070 */
[----:B------:R-:W-:Y:S05]  /*1ef0*/  BRA.U !UP0, `(.L_x_110) ;  /* 0x0000000108447547 */ /* 0x000fea000b800000 */
[----:B------:R-:W0:Y:S01]  /*1f00*/  LDC.64 R4, c[0x0][0x3a8] ;  /* 0x0000ea00ff047b82 */ /* 0x000e220000000a00 */
[----:B------:R-:W-:Y:S01]  /*1f10*/  MOV R9, 0x7fffffff ;  /* 0x7fffffff00097802 */ /* 0x000fe20000000f00 */
[----:B------:R-:W-:-:S06]  /*1f20*/  UMOV UR4, URZ ;  /* 0x000000ff00047c82 */ /* 0x000fcc0008000000 */
.L_x_111:
        /* <DEDUP_REMOVED lines=14> */
.L_x_110:
[----:B------:R-:W-:-:S04]  /*2010*/  ULOP3.LUT UR4, UR6, 0x7, URZ, 0xc0, !UPT ;  /* 0x0000000706047892 */ /* 0x000fc8000f8ec0ff */
[----:B------:R-:W-:-:S09]  /*2020*/  UISETP.NE.AND UP0, UPT, UR4, URZ, UPT ;  /* 0x000000ff0400728c */ /* 0x000fd2000bf05270 */
[----:B------:R-:W-:Y:S05]  /*2030*/  BRA.U !UP0, `(.L_x_71) ;  /* 0x0000000108787547 */ /* 0x000fea000b800000 */
[----:B------:R-:W-:Y:S01]  /*2040*/  ISETP.GE.U32.AND P0, PT, R10, 0x3, PT ;  /* 0x000000030a00780c */ /* 0x000fe20003f06070 */
[----:B------:R-:W-:-:S04]  /*2050*/  ULOP3.LUT UR4, UR6, 0x3, URZ, 0xc0, !UPT ;  /* 0x0000000306047892 */ /* 0x000fc8000f8ec0ff */
[----:B------:R-:W-:-:S08]  /*2060*/  UISETP.NE.AND UP0, UPT, UR4, URZ, UPT ;  /* 0x000000ff0400728c */ /* 0x000fd0000bf05270 */
[----:B------:R-:W-:Y:S05]  /*2070*/  @!P0 BRA `(.L_x_112) ;  /* 0x0000000000248947 */ /* 0x000fea0003800000 */
[----:B-1----:R-:W0:Y:S01]  /*2080*/  LDC.64 R2, c[0x0][0x3a8] ;  /* 0x0000ea00ff027b82 */ /* 0x002e220000000a00 */
[----:B------:R-:W-:Y:S01]  /*2090*/  IMAD.IADD R5, R25, 0x1, R0 ;  /* 0x0000000119057824 */ /* 0x000fe200078e0200 */
[----:B------:R-:W-:Y:S01]  /*20a0*/  MOV R9, 0x7fffffff ;  /* 0x7fffffff00097802 */ /* 0x000fe20000000f00 */
[----:B------:R-:W-:Y:S02]  /*20b0*/  VIADD R0, R0, 0x4 ;  /* 0x0000000400007836 */ /* 0x000fe40000000000 */
[----:B0-----:R-:W-:-:S05]  /*20c0*/  IMAD.WIDE R2, R5, 0x4, R2 ;  /* 0x0000000405027825 */ /* 0x001fca00078e0202 */
[----:B------:R0:W-:Y:S04]  /*20d0*/  STG.E desc[UR8][R2.64], R9 ;  /* 0x0000000902007986 */ /* 0x0001e8000c101908 */
[----:B------:R0:W-:Y:S04]  /*20e0*/  STG.E desc[UR8][R2.64+0x4], R9 ;  /* 0x0000040902007986 */ /* 0x0001e8000c101908 */
[----:B------:R0:W-:Y:S04]  /*20f0*/  STG.E desc[UR8][R2.64+0x8], R9 ;  /* 0x0000080902007986 */ /* 0x0001e8000c101908 */
[----:B------:R0:W-:Y:S02]  /*2100*/  STG.E desc[UR8][R2.64+0xc], R9 ;  /* 0x00000c0902007986 */ /* 0x0001e4000c101908 */
.L_x_112:
[----:B------:R-:W-:Y:S05]  /*2110*/  BRA.U !UP0, `(.L_x_71) ;  /* 0x0000000108407547 */ /* 0x000fea000b800000 */
[----:B------:R-:W-:Y:S01]  /*2120*/  ULOP3.LUT UR6, UR6, 0x1, URZ, 0xc0, !UPT ;  /* 0x0000000106067892 */ /* 0x000fe2000f8ec0ff */
[----:B------:R-:W-:-:S05]  /*2130*/  ISETP.NE.AND P0, PT, R7, RZ, PT ;  /* 0x000000ff0700720c */ /* 0x000fca0003f05270 */
[----:B------:R-:W-:-:S13]  /*2140*/  ISETP.NE.AND P1, PT, RZ, UR6, PT ;  /* 0x00000006ff007c0c */ /* 0x000fda000bf25270 */
[----:B------:R-:W2:Y:S01]  /*2150*/  @P1 LDC.64 R4, c[0x0][0x3a8] ;  /* 0x0000ea00ff041b82 */ /* 0x000ea20000000a00 */
[----:B------:R-:W-:Y:S05]  /*2160*/  @!P0 BRA `(.L_x_113) ;  /* 0x00000000001c8947 */ /* 0x000fea0003800000 */
[----:B01----:R-:W0:Y:S01]  /*2170*/  LDC.64 R2, c[0x0][0x3a8] ;  /* 0x0000ea00ff027b82 */ /* 0x003e220000000a00 */
[----:B------:R-:W-:Y:S01]  /*2180*/  IADD3 R7, PT, PT, R25, R0, RZ ;  /* 0x0000000019077210 */ /* 0x000fe20007ffe0ff */
[----:B------:R-:W-:Y:S01]  /*2190*/  IMAD.MOV.U32 R9, RZ, RZ, 0x7fffffff ;  /* 0x7fffffffff097424 */ /* 0x000fe200078e00ff */
[----:B------:R-:W-:-:S03]  /*21a0*/  IADD3 R0, PT, PT, R0, 0x2, RZ ;  /* 0x0000000200007810 */ /* 0x000fc60007ffe0ff */
[----:B0-----:R-:W-:-:S05]  /*21b0*/  IMAD.WIDE R2, R7, 0x4, R2 ;  /* 0x0000000407027825 */ /* 0x001fca00078e0202 */
[----:B------:R3:W-:Y:S04]  /*21c0*/  STG.E desc[UR8][R2.64], R9 ;  /* 0x0000000902007986 */ /* 0x0007e8000c101908 */
[----:B------:R3:W-:Y:S02]  /*21d0*/  STG.E desc[UR8][R2.64+0x4], R9 ;  /* 0x0000040902007986 */ /* 0x0007e4000c101908 */
.L_x_113:
[----:B01-3--:R-:W-:Y:S01]  /*21e0*/  @P1 IMAD.IADD R3, R25, 0x1, R0 ;  /* 0x0000000119031824 */ /* 0x00bfe200078e0200 */
[----:B------:R-:W-:-:S03]  /*21f0*/  @P1 MOV R7, 0x7fffffff ;  /* 0x7fffffff00071802 */ /* 0x000fc60000000f00 */
[----:B--2---:R-:W-:-:S05]  /*2200*/  @P1 IMAD.WIDE R2, R3, 0x4, R4 ;  /* 0x0000000403021825 */ /* 0x004fca00078e0204 */
[----:B------:R4:W-:Y:S02]  /*2210*/  @P1 STG.E desc[UR8][R2.64], R7 ;  /* 0x0000000702001986 */ /* 0x0009e4000c101908 */
.L_x_71:
[----:B------:R-:W-:Y:S05]  /*2220*/  BSYNC.RECONVERGENT B0 ;  /* 0x0000000000007941 */ /* 0x000fea0003800200 */
.L_x_69:
[----:B------:R-:W-:Y:S05]  /*2230*/  @!P3 BRA `(.L_x_114) ;  /* 0xffffffdc00c8b947 */ /* 0x000fea000383ffff */
[----:B------:R-:W-:Y:S05]  /*2240*/  EXIT ;  /* 0x000000000000794d */ /* 0x000fea0003800000 */
.L_x_68:
[----:B------:R-:W-:-:S13]  /*2250*/  ISETP.GE.AND P0, PT, R4, 0x1, PT ;  /* 0x000000010400780c */ /* 0x000fda0003f06270 */
[----:B------:R-:W-:Y:S05]  /*2260*/  @!P0 EXIT ;  /* 0x000000000000894d */ /* 0x000fea0003800000 */
[C---:B------:R-:W-:Y:S02]  /*2270*/  LOP3.LUT R8, R4.reuse, 0x7, RZ, 0xc0, !PT ;  /* 0x0000000704087812 */ /* 0x040fe400078ec0ff */
[C---:B------:R-:W-:Y:S02]  /*2280*/  LOP3.LUT R9, R4.reuse, 0x3, RZ, 0xc0, !PT ;  /* 0x0000000304097812 */ /* 0x040fe400078ec0ff */
[----:B------:R-:W-:Y:S01]  /*2290*/  LOP3.LUT R0, R4, 0x7ffffff8, RZ, 0xc0, !PT ;  /* 0x7ffffff804007812 */ /* 0x000fe200078ec0ff */
[----:B------:R-:W-:Y:S01]  /*22a0*/  VIADD R10, R8, 0xffffffff ;  /* 0xffffffff080a7836 */ /* 0x000fe20000000000 */
[----:B------:R-:W-:Y:S02]  /*22b0*/  LOP3.LUT R4, R4, 0x1, RZ, 0xc0, !PT ;  /* 0x0000000104047812 */ /* 0x000fe400078ec0ff */
[----:B------:R-:W-:-:S07]  /*22c0*/  IADD3 R11, PT, PT, R9, -0x1, RZ ;  /* 0xffffffff090b7810 */ /* 0x000fce0007ffe0ff */
.L_x_134:
[----:B01234-:R-:W0:Y:S01]  /*22d0*/  LDC.64 R2, c[0x0][0x388] ;  /* 0x0000e200ff027b82 */ /* 0x01fe220000000a00 */
[----:B------:R-:W1:Y:S07]  /*22e0*/  LDCU UR4, c[0x0][0x394] ;  /* 0x00007280ff0477ac */ /* 0x000e6e0008000800 */
[----:B------:R-:W2:Y:S01]  /*22f0*/  LDC R6, c[0x0][0x390] ;  /* 0x0000e400ff067b82 */ /* 0x000ea20000000800 */
[----:B0-----:R-:W-:-:S06]  /*2300*/  IMAD.WIDE R2, R30, 0x4, R2 ;  /* 0x000000041e027825 */ /* 0x001fcc00078e0202 */
[----:B------:R-:W3:Y:S01]  /*2310*/  LDG.E.CONSTANT R2, desc[UR8][R2.64] ;  /* 0x0000000802027981 */ /* 0x000ee2000c1e9900 */
[----:B------:R-:W-:Y:S01]  /*2320*/  IMAD.MOV.U32 R5, RZ, RZ, R30 ;  /* 0x000000ffff057224 */ /* 0x000fe200078e001e */
[----:B------:R-:W-:Y:S01]  /*2330*/  IADD3 R30, PT, PT, R30, UR5, RZ ;  /* 0x000000051e1e7c10 */ /* 0x000fe2000fffe0ff */
[----:B------:R-:W-:Y:S01]  /*2340*/  BSSY.RECONVERGENT B0, `(.L_x_115) ;  /* 0x00000bf000007945 */ /* 0x000fe20003800200 */
[----:B--2---:R-:W-:Y:S02]  /*2350*/  VIADD R7, R6, 0xffffffff ;  /* 0xffffffff06077836 */ /* 0x004fe40000000000 */
[----:B-1----:R-:W-:Y:S02]  /*2360*/  ISETP.GE.AND P0, PT, R30, UR4, PT ;  /* 0x000000041e007c0c */ /* 0x002fe4000bf06270 */
[----:B---3--:R-:W-:-:S13]  /*2370*/  ISETP.GE.AND P1, PT, R2, 0x2, PT ;  /* 0x000000020200780c */ /* 0x008fda0003f26270 */
[----:B------:R-:W-:Y:S05]  /*2380*/  @!P1 BRA `(.L_x_116) ;  /* 0x0000000800109947 */ /* 0x000fea0003800000 */
        /* <DEDUP_REMOVED lines=10> */
.L_x_118:
[----:B-1----:R-:W-:Y:S01]  /*2430*/  FMUL.FTZ R2, R22, R3 ;  /* 0x0000000316027220 */ /* 0x002fe20000410000 */
[----:B------:R-:W-:-:S03]  /*2440*/  FMUL.FTZ R6, R3, 0.5 ;  /* 0x3f00000003067820 */ /* 0x000fc60000410000 */
[----:B------:R-:W-:-:S04]  /*2450*/  FFMA R3, -R2, R2, R22 ;  /* 0x0000000202037223 */ /* 0x000fc80000000116 */
[----:B------:R-:W-:-:S07]  /*2460*/  FFMA R2, R3, R6, R2 ;  /* 0x0000000603027223 */ /* 0x000fce0000000002 */
.L_x_119:
[----:B------:R-:W-:Y:S05]  /*2470*/  BSYNC.RECONVERGENT B1 ;  /* 0x0000000000017941 */ /* 0x000fea0003800200 */
.L_x_117:
[----:B------:R-:W0:Y:S01]  /*2480*/  F2I.TRUNC.NTZ R2, R2 ;  /* 0x0000000200027305 */ /* 0x000e22000020f100 */
[----:B------:R-:W1:Y:S01]  /*2490*/  LDCU UR4, c[0x0][0x39c] ;  /* 0x00007380ff0477ac */ /* 0x000e620008000800 */
[----:B0-----:R-:W-:-:S04]  /*24a0*/  VIMNMX R3, PT, PT, R2, 0x1, !PT ;  /* 0x0000000102037848 */ /* 0x001fc80007fe0100 */
[----:B-1----:R-:W-:-:S13]  /*24b0*/  ISETP.GT.AND P1, PT, R3, UR4, PT ;  /* 0x0000000403007c0c */ /* 0x002fda000bf24270 */
[----:B------:R-:W-:Y:S05]  /*24c0*/  @P1 BRA `(.L_x_120) ;  /* 0x0000000000e01947 */ /* 0x000fea0003800000 */
[----:B------:R-:W-:Y:S01]  /*24d0*/  ISETP.GE.U32.AND P1, PT, R7, 0x7, PT ;  /* 0x000000070700780c */ /* 0x000fe20003f26070 */
[----:B------:R-:W-:-:S12]  /*24e0*/  HFMA2 R6, -RZ, RZ, 0, 0 ;  /* 0x00000000ff067431 */ /* 0x000fd800000001ff */
[----:B------:R-:W-:Y:S05]  /*24f0*/  @!P1 BRA `(.L_x_121) ;  /* 0x0000000000489947 */ /* 0x000fea0003800000 */
[----:B------:R-:W0:Y:S01]  /*2500*/  LDC R12, c[0x0][0x390] ;  /* 0x0000e400ff0c7b82 */ /* 0x000e220000000800 */
[----:B------:R-:W-:Y:S01]  /*2510*/  IMAD.MOV.U32 R13, RZ, RZ, 0x7fffffff ;  /* 0x7fffffffff0d7424 */ /* 0x000fe200078e00ff */
[----:B------:R-:W-:-:S06]  /*2520*/  UMOV UR4, URZ ;  /* 0x000000ff00047c82 */ /* 0x000fcc0008000000 */
[----:B------:R-:W1:Y:S02]  /*2530*/  LDC.64 R6, c[0x0][0x3a8] ;  /* 0x0000ea00ff067b82 */ /* 0x000e640000000a00 */
.L_x_122:
[----:B0-2---:R-:W-:Y:S01]  /*2540*/  IMAD R3, R5, R12, UR4 ;  /* 0x0000000405037e24 */ /* 0x005fe2000f8e020c */
[----:B------:R-:W-:-:S03]  /*2550*/  UIADD3 UR4, UPT, UPT, UR4, 0x8, URZ ;  /* 0x0000000804047890 */ /* 0x000fc6000fffe0ff */
[----:B-1----:R-:W-:-:S03]  /*2560*/  IMAD.WIDE R2, R3, 0x4, R6 ;  /* 0x0000000403027825 */ /* 0x002fc600078e0206 */
        /* <DEDUP_REMOVED lines=11> */
.L_x_121:
[----:B------:R-:W-:-:S13]  /*2620*/  ISETP.NE.AND P1, PT, R8, RZ, PT ;  /* 0x000000ff0800720c */ /* 0x000fda0003f25270 */
[----:B------:R-:W-:Y:S05]  /*2630*/  @!P1 BRA `(.L_x_123) ;  /* 0x00000008003c9947 */ /* 0x000fea0003800000 */
[----:B------:R-:W-:Y:S02]  /*2640*/  ISETP.GE.U32.AND P1, PT, R10, 0x3, PT ;  /* 0x000000030a00780c */ /* 0x000fe40003f26070 */
[----:B------:R-:W-:-:S11]  /*2650*/  ISETP.NE.AND P2, PT, R9, RZ, PT ;  /* 0x000000ff0900720c */ /* 0x000fd60003f45270 */
[----:B------:R-:W-:Y:S05]  /*2660*/  @!P1 BRA `(.L_x_124) ;  /* 0x0000000000289947 */ /* 0x000fea0003800000 */
[----:B--2---:R-:W0:Y:S01]  /*2670*/  LDC.64 R2, c[0x0][0x3a8] ;  /* 0x0000ea00ff027b82 */ /* 0x004e220000000a00 */
[----:B------:R-:W1:Y:S01]  /*2680*/  LDCU UR4, c[0x0][0x390] ;  /* 0x00007200ff0477ac */ /* 0x000e620008000800 */
[----:B------:R-:W-:Y:S02]  /*2690*/  IMAD.MOV.U32 R13, RZ, RZ, 0x7fffffff ;  /* 0x7fffffffff0d7424 */ /* 0x000fe400078e00ff */
[----:B-1----:R-:W-:Y:S01]  /*26a0*/  IMAD R7, R5, UR4, R6 ;  /* 0x0000000405077c24 */ /* 0x002fe2000f8e0206 */
[----:B------:R-:W-:-:S03]  /*26b0*/  IADD3 R6, PT, PT, R6, 0x4, RZ ;  /* 0x0000000406067810 */ /* 0x000fc60007ffe0ff */
[----:B0-----:R-:W-:-:S05]  /*26c0*/  IMAD.WIDE R2, R7, 0x4, R2 ;  /* 0x0000000407027825 */ /* 0x001fca00078e0202 */
[----:B------:R0:W-:Y:S04]  /*26d0*/  STG.E desc[UR8][R2.64], R13 ;  /* 0x0000000d02007986 */ /* 0x0001e8000c101908 */
[----:B------:R0:W-:Y:S04]  /*26e0*/  STG.E desc[UR8][R2.64+0x4], R13 ;  /* 0x0000040d02007986 */ /* 0x0001e8000c101908 */
[----:B------:R0:W-:Y:S04]  /*26f0*/  STG.E desc[UR8][R2.64+0x8], R13 ;  /* 0x0000080d02007986 */ /* 0x0001e8000c101908 */
[----:B------:R0:W-:Y:S02]  /*2700*/  STG.E desc[UR8][R2.64+0xc], R13 ;  /* 0x00000c0d02007986 */ /* 0x0001e4000c101908 */
.L_x_124:
[----:B------:R-:W-:Y:S05]  /*2710*/  @!P2 BRA `(.L_x_123) ;  /* 0x000000080004a947 */ /* 0x000fea0003800000 */
[----:B------:R-:W-:Y:S02]  /*2720*/  ISETP.NE.AND P1, PT, R11, RZ, PT ;  /* 0x000000ff0b00720c */ /* 0x000fe40003f25270 */
[----:B------:R-:W-:-:S11]  /*2730*/  ISETP.NE.AND P2, PT, R4, RZ, PT ;  /* 0x000000ff0400720c */ /* 0x000fd60003f45270 */
[----:B------:R-:W-:Y:S05]  /*2740*/  @!P1 BRA `(.L_x_125) ;  /* 0x0000000000209947 */ /* 0x000fea0003800000 */
[----:B0-2---:R-:W0:Y:S01]  /*2750*/  LDC.64 R2, c[0x0][0x3a8] ;  /* 0x0000ea00ff027b82 */ /* 0x005e220000000a00 */
[----:B------:R-:W1:Y:S01]  /*2760*/  LDCU UR4, c[0x0][0x390] ;  /* 0x00007200ff0477ac */ /* 0x000e620008000800 */
[----:B------:R-:W-:Y:S02]  /*2770*/  IMAD.MOV.U32 R13, RZ, RZ, 0x7fffffff ;  /* 0x7fffffffff0d7424 */ /* 0x000fe400078e00ff */
[----:B-1----:R-:W-:Y:S01]  /*2780*/  IMAD R7, R5, UR4, R6 ;  /* 0x0000000405077c24 */ /* 0x002fe2000f8e0206 */
[----:B------:R-:W-:-:S03]  /*2790*/  IADD3 R6, PT, PT, R6, 0x2, RZ ;  /* 0x0000000206067810 */ /* 0x000fc60007ffe0ff */
[----:B0-----:R-:W-:-:S05]  /*27a0*/  IMAD.WIDE R2, R7, 0x4, R2 ;  /* 0x0000000407027825 */ /* 0x001fca00078e0202 */
[----:B------:R1:W-:Y:S04]  /*27b0*/  STG.E desc[UR8][R2.64], R13 ;  /* 0x0000000d02007986 */ /* 0x0003e8000c101908 */
[----:B------:R1:W-:Y:S02]  /*27c0*/  STG.E desc[UR8][R2.64+0x4], R13 ;  /* 0x0000040d02007986 */ /* 0x0003e4000c101908 */
.L_x_125:
[----:B------:R-:W-:Y:S05]  /*27d0*/  @!P2 BRA `(.L_x_123) ;  /* 0x0000000400d4a947 */ /* 0x000fea0003800000 */
[----:B012---:R-:W0:Y:S01]  /*27e0*/  LDC.64 R2, c[0x0][0x3a8] ;  /* 0x0000ea00ff027b82 */ /* 0x007e220000000a00 */
[----:B------:R-:W1:Y:S01]  /*27f0*/  LDCU UR4, c[0x0][0x390] ;  /* 0x00007200ff0477ac */ /* 0x000e620008000800 */
[----:B------:R-:W-:Y:S02]  /*2800*/  IMAD.MOV.U32 R7, RZ, RZ, 0x7fffffff ;  /* 0x7fffffffff077424 */ /* 0x000fe400078e00ff */
[----:B-1----:R-:W-:-:S04]  /*2810*/  IMAD R5, R5, UR4, R6 ;  /* 0x0000000405057c24 */ /* 0x002fc8000f8e0206 */
[----:B0-----:R-:W-:-:S05]  /*2820*/  IMAD.WIDE R2, R5, 0x4, R2 ;  /* 0x0000000405027825 */ /* 0x001fca00078e0202 */
[----:B------:R3:W-:Y:S01]  /*2830*/  STG.E desc[UR8][R2.64], R7 ;  /* 0x0000000702007986 */ /* 0x0007e2000c101908 */
[----:B------:R-:W-:Y:S05]  /*2840*/  BRA `(.L_x_123) ;  /* 0x0000000400b87947 */ /* 0x000fea0003800000 */
.L_x_120:
[----:B------:R-:W-:Y:S01]  /*2850*/  ISETP.GE.U32.AND P1, PT, R7, 0x7, PT ;  /* 0x000000070700780c */ /* 0x000fe20003f26070 */
[----:B------:R-:W-:-:S12]  /*2860*/  HFMA2 R6, -RZ, RZ, 0, 0 ;  /* 0x00000000ff067431 */ /* 0x000fd800000001ff */
[----:B------:R-:W-:Y:S05]  /*2870*/  @!P1 BRA `(.L_x_126) ;  /* 0x0000000000489947 */ /* 0x000fea0003800000 */
[----:B------:R-:W0:Y:S01]  /*2880*/  LDC R12, c[0x0][0x390] ;  /* 0x0000e400ff0c7b82 */ /* 0x000e220000000800 */
[----:B------:R-:W-:Y:S01]  /*2890*/  IMAD.MOV.U32 R13, RZ, RZ, 0x7fffffff ;  /* 0x7fffffffff0d7424 */ /* 0x000fe200078e00ff */
[----:B------:R-:W-:-:S06]  /*28a0*/  UMOV UR4, URZ ;  /* 0x000000ff00047c82 */ /* 0x000fcc0008000000 */
[----:B------:R-:W1:Y:S02]  /*28b0*/  LDC.64 R6, c[0x0][0x3a8] ;  /* 0x0000ea00ff067b82 */ /* 0x000e640000000a00 */
.L_x_127:
        /* <DEDUP_REMOVED lines=14> */
.L_x_126:
        /* <DEDUP_REMOVED lines=15> */
.L_x_128:
        /* <DEDUP_REMOVED lines=12> */
.L_x_129:
        /* <DEDUP_REMOVED lines=8> */
.L_x_116:
[----:B------:R-:W-:Y:S01]  /*2bd0*/  ISETP.GE.U32.AND P1, PT, R7, 0x7, PT ;  /* 0x000000070700780c */ /* 0x000fe20003f26070 */
[----:B------:R-:W-:-:S12]  /*2be0*/  HFMA2 R12, -RZ, RZ, 0, 0 ;  /* 0x00000000ff0c7431 */ /* 0x000fd800000001ff */
[----:B------:R-:W-:Y:S05]  /*2bf0*/  @!P1 BRA `(.L_x_130) ;  /* 0x0000000000489947 */ /* 0x000fea0003800000 */
[----:B------:R-:W0:Y:S01]  /*2c00*/  LDC R12, c[0x0][0x390] ;  /* 0x0000e400ff0c7b82 */ /* 0x000e220000000800 */
[----:B------:R-:W-:Y:S01]  /*2c10*/  IMAD.MOV.U32 R13, RZ, RZ, 0x7fffffff ;  /* 0x7fffffffff0d7424 */ /* 0x000fe200078e00ff */
[----:B------:R-:W-:-:S06]  /*2c20*/  UMOV UR4, URZ ;  /* 0x000000ff00047c82 */ /* 0x000fcc0008000000 */
[----:B------:R-:W1:Y:S02]  /*2c30*/  LDC.64 R6, c[0x0][0x3a8] ;  /* 0x0000ea00ff067b82 */ /* 0x000e640000000a00 */
.L_x_131:
        /* <DEDUP_REMOVED lines=14> */
.L_x_130:
        /* <DEDUP_REMOVED lines=15> */
.L_x_132:
[----:B------:R-:W-:Y:S05]  /*2e10*/  @!P2 BRA `(.L_x_123) ;  /* 0x000000000044a947 */ /* 0x000fea0003800000 */
[----:B------:R-:W-:Y:S02]  /*2e20*/  ISETP.NE.AND P2, PT, R4, RZ, PT ;  /* 0x000000ff0400720c */ /* 0x000fe40003f45270 */
[----:B------:R-:W-:-:S11]  /*2e30*/  ISETP.NE.AND P1, PT, R11, RZ, PT ;  /* 0x000000ff0b00720c */ /* 0x000fd60003f25270 */
[----:B------:R-:W1:Y:S08]  /*2e40*/  @P2 LDC R14, c[0x0][0x390] ;  /* 0x0000e400ff0e2b82 */ /* 0x000e700000000800 */
[----:B------:R-:W3:Y:S01]  /*2e50*/  @P2 LDC.64 R6, c[0x0][0x3a8] ;  /* 0x0000ea00ff062b82 */ /* 0x000ee20000000a00 */
[----:B------:R-:W-:Y:S05]  /*2e60*/  @!P1 BRA `(.L_x_133) ;  /* 0x0000000000209947 */ /* 0x000fea0003800000 */
[----:B0-2---:R-:W0:Y:S01]  /*2e70*/  LDC.64 R2, c[0x0][0x3a8] ;  /* 0x0000ea00ff027b82 */ /* 0x005e220000000a00 */
[----:B------:R-:W2:Y:S01]  /*2e80*/  LDCU UR4, c[0x0][0x390] ;  /* 0x00007200ff0477ac */ /* 0x000ea20008000800 */
[----:B------:R-:W-:Y:S02]  /*2e90*/  IMAD.MOV.U32 R15, RZ, RZ, 0x7fffffff ;  /* 0x7fffffffff0f7424 */ /* 0x000fe400078e00ff */
[----:B--2---:R-:W-:Y:S01]  /*2ea0*/  IMAD R13, R5, UR4, R12 ;  /* 0x00000004050d7c24 */ /* 0x004fe2000f8e020c */
[----:B------:R-:W-:-:S03]  /*2eb0*/  IADD3 R12, PT, PT, R12, 0x2, RZ ;  /* 0x000000020c0c7810 */ /* 0x000fc60007ffe0ff */
[----:B0-----:R-:W-:-:S05]  /*2ec0*/  IMAD.WIDE R2, R13, 0x4, R2 ;  /* 0x000000040d027825 */ /* 0x001fca00078e0202 */
[----:B------:R4:W-:Y:S04]  /*2ed0*/  STG.E desc[UR8][R2.64], R15 ;  /* 0x0000000f02007986 */ /* 0x0009e8000c101908 */
[----:B------:R4:W-:Y:S02]  /*2ee0*/  STG.E desc[UR8][R2.64+0x4], R15 ;  /* 0x0000040f02007986 */ /* 0x0009e4000c101908 */
.L_x_133:
[----:B012-4-:R-:W-:Y:S02]  /*2ef0*/  @P2 IMAD R3, R5, R14, R12 ;  /* 0x0000000e05032224 */ /* 0x017fe400078e020c */
[----:B------:R-:W-:Y:S02]  /*2f00*/  @P2 IMAD.MOV.U32 R5, RZ, RZ, 0x7fffffff ;  /* 0x7fffffffff052424 */ /* 0x000fe400078e00ff */
[----:B---3--:R-:W-:-:S05]  /*2f10*/  @P2 IMAD.WIDE R2, R3, 0x4, R6 ;  /* 0x0000000403022825 */ /* 0x008fca00078e0206 */
[----:B------:R1:W-:Y:S02]  /*2f20*/  @P2 STG.E desc[UR8][R2.64], R5 ;  /* 0x0000000502002986 */ /* 0x0003e4000c101908 */
.L_x_123:
[----:B------:R-:W-:Y:S05]  /*2f30*/  BSYNC.RECONVERGENT B0 ;  /* 0x0000000000007941 */ /* 0x000fea0003800200 */
.L_x_115:
[----:B------:R-:W-:Y:S05]  /*2f40*/  @!P0 BRA `(.L_x_134) ;  /* 0xfffffff000e08947 */ /* 0x000fea000383ffff */
[----:B------:R-:W-:Y:S05]  /*2f50*/  EXIT ;  /* 0x000000000000794d */ /* 0x000fea0003800000 */
        .weak           $__internal_2_$__cuda_sm20_rcp_rn_f32_slowpath
        .type           $__internal_2_$__cuda_sm20_rcp_rn_f32_slowpath,@function
        .size           $__internal_2_$__cuda_sm20_rcp_rn_f32_slowpath,($__internal_3_$__cuda_sm20_sqrt_rn_f32_slowpath - $__internal_2_$__cuda_sm20_rcp_rn_f32_slowpath)
$__internal_2_$__cuda_sm20_rcp_rn_f32_slowpath:
[----:B------:R-:W-:Y:S01]  /*2f60*/  SHF.L.U32 R2, R0, 0x1, RZ ;  /* 0x0000000100027819 */ /* 0x000fe200000006ff */
[----:B------:R-:W-:Y:S03]  /*2f70*/  BSSY.RECONVERGENT B2, `(.L_x_135) ;  /* 0x0000030000027945 */ /* 0x000fe60003800200 */
[----:B------:R-:W-:-:S04]  /*2f80*/  SHF.R.U32.HI R11, RZ, 0x18, R2 ;  /* 0x00000018ff0b7819 */ /* 0x000fc80000011602 */
[----:B------:R-:W-:-:S13]  /*2f90*/  ISETP.NE.U32.AND P0, PT, R11, RZ, PT ;  /* 0x000000ff0b00720c */ /* 0x000fda0003f05070 */
[----:B------:R-:W-:Y:S05]  /*2fa0*/  @P0 BRA `(.L_x_136) ;  /* 0x0000000000280947 */ /* 0x000fea0003800000 */
[----:B------:R-:W-:-:S05]  /*2fb0*/  IMAD.SHL.U32 R2, R0, 0x2, RZ ;  /* 0x0000000200027824 */ /* 0x000fca00078e00ff */
[----:B------:R-:W-:-:S13]  /*2fc0*/  ISETP.NE.AND P0, PT, R2, RZ, PT ;  /* 0x000000ff0200720c */ /* 0x000fda0003f05270 */
[----:B------:R-:W-:Y:S01]  /*2fd0*/  @P0 FFMA R8, R0, 1.84467440737095516160e+19, RZ ;  /* 0x5f80000000080823 */ /* 0x000fe200000000ff */
[----:B------:R-:W-:Y:S08]  /*2fe0*/  @!P0 MUFU.RCP R7, R0 ;  /* 0x0000000000078308 */ /* 0x000ff00000001000 */
[----:B------:R-:W0:Y:S02]  /*2ff0*/  @P0 MUFU.RCP R9, R8 ;  /* 0x0000000800090308 */ /* 0x000e240000001000 */
[----:B0-----:R-:W-:-:S04]  /*3000*/  @P0 FFMA R2, R8, R9, -1 ;  /* 0xbf80000008020423 */ /* 0x001fc80000000009 */
[----:B------:R-:W-:-:S04]  /*3010*/  @P0 FADD.FTZ R2, -R2, -RZ ;  /* 0x800000ff02020221 */ /* 0x000fc80000010100 */
[----:B------:R-:W-:-:S04]  /*3020*/  @P0 FFMA R2, R9, R2, R9 ;  /* 0x0000000209020223 */ /* 0x000fc80000000009 */
[----:B------:R-:W-:Y:S01]  /*3030*/  @P0 FFMA R7, R2, 1.84467440737095516160e+19, RZ ;  /* 0x5f80000002070823 */ /* 0x000fe200000000ff */
[----:B------:R-:W-:Y:S06]  /*3040*/  BRA `(.L_x_137) ;  /* 0x0000000000887947 */ /* 0x000fec0003800000 */
.L_x_136:
        /* <DEDUP_REMOVED lines=21> */
[----:B------:R-:W-:-:S04]  /*31a0*/  LOP3.LUT P2, RZ, R10, 0x2, RZ, 0xc0, !PT ;  /* 0x000000020aff7812 */ /* 0x000fc8000784c0ff */
[----:B------:R-:W-:Y:S02]  /*31b0*/  PLOP3.LUT P0, PT, P0, P1, P2, 0xe0, 0x0 ;  /* 0x000000000000781c */ /* 0x000fe40000703c20 */
[----:B------:R-:W-:Y:S02]  /*31c0*/  LOP3.LUT P1, RZ, R0, 0x7fffff, RZ, 0xc0, !PT ;  /* 0x007fffff00ff7812 */ /* 0x000fe4000782c0ff */
[----:B------:R-:W-:-:S05]  /*31d0*/  SEL R2, RZ, 0x1, !P0 ;  /* 0x00000001ff027807 */ /* 0x000fca0004000000 */
[----:B------:R-:W-:-:S05]  /*31e0*/  IMAD.MOV R2, RZ, RZ, -R2 ;  /* 0x000000ffff027224 */ /* 0x000fca00078e0a02 */
[----:B------:R-:W-:Y:S02]  /*31f0*/  ISETP.GE.AND P0, PT, R2, RZ, PT ;  /* 0x000000ff0200720c */ /* 0x000fe40003f06270 */
[----:B------:R-:W-:-:S04]  /*3200*/  IADD3 R2, PT, PT, R11, -0xfc, RZ ;  /* 0xffffff040b027810 */ /* 0x000fc80007ffe0ff */
[----:B------:R-:W-:-:S07]  /*3210*/  SHF.R.U32.HI R7, RZ, R2, R7 ;  /* 0x00000002ff077219 */ /* 0x000fce0000011607 */
[----:B------:R-:W-:-:S05]  /*3220*/  @!P0 VIADD R7, R7, 0x1 ;  /* 0x0000000107078836 */ /* 0x000fca0000000000 */
[----:B------:R-:W-:-:S04]  /*3230*/  @!P1 SHF.L.U32 R7, R7, 0x1, RZ ;  /* 0x0000000107079819 */ /* 0x000fc800000006ff */
[----:B------:R-:W-:Y:S01]  /*3240*/  LOP3.LUT R7, R7, 0x80000000, R0, 0xf8, !PT ;  /* 0x8000000007077812 */ /* 0x000fe200078ef800 */
[----:B------:R-:W-:Y:S06]  /*3250*/  BRA `(.L_x_137) ;  /* 0x0000000000047947 */ /* 0x000fec0003800000 */
.L_x_138:
[----:B------:R0:W1:Y:S02]  /*3260*/  MUFU.RCP R7, R0 ;  /* 0x0000000000077308 */ /* 0x0000640000001000 */
.L_x_137:
[----:B------:R-:W-:Y:S05]  /*3270*/  BSYNC.RECONVERGENT B2 ;  /* 0x0000000000027941 */ /* 0x000fea0003800200 */
.L_x_135:
[----:B-1----:R-:W-:Y:S02]  /*3280*/  IMAD.MOV.U32 R10, RZ, RZ, R7 ;  /* 0x000000ffff0a7224 */ /* 0x002fe400078e0007 */
[----:B------:R-:W-:-:S04]  /*3290*/  HFMA2 R7, -RZ, RZ, 0, 0 ;  /* 0x00000000ff077431 */ /* 0x000fc800000001ff */
[----:B0-----:R-:W-:Y:S05]  /*32a0*/  RET.REL.NODEC R6 `(hma_batch_f32) ;  /* 0xffffffcc06547950 */ /* 0x001fea0003c3ffff */
        .weak           $__internal_3_$__cuda_sm20_sqrt_rn_f32_slowpath
        .type           $__internal_3_$__cuda_sm20_sqrt_rn_f32_slowpath,@function
        .size           $__internal_3_$__cuda_sm20_sqrt_rn_f32_slowpath,(.L_x_144 - $__internal_3_$__cuda_sm20_sqrt_rn_f32_slowpath)
$__internal_3_$__cuda_sm20_sqrt_rn_f32_slowpath:
[----:B------:R-:W-:-:S13]  /*32b0*/  LOP3.LUT P1, RZ, R22, 0x7fffffff, RZ, 0xc0, !PT ;  /* 0x7fffffff16ff7812 */ /* 0x000fda000782c0ff */
[----:B------:R-:W-:Y:S01]  /*32c0*/  @!P1 IMAD.MOV.U32 R2, RZ, RZ, R22 ;  /* 0x000000ffff029224 */ /* 0x000fe200078e0016 */
[----:B------:R-:W-:Y:S06]  /*32d0*/  @!P1 BRA `(.L_x_139) ;  /* 0x0000000000409947 */ /* 0x000fec0003800000 */
[----:B------:R-:W-:-:S13]  /*32e0*/  FSETP.GEU.FTZ.AND P1, PT, R22, RZ, PT ;  /* 0x000000ff1600720b */ /* 0x000fda0003f3e000 */
[----:B------:R-:W-:Y:S01]  /*32f0*/  @!P1 MOV R2, 0x7fffffff ;  /* 0x7fffffff00029802 */ /* 0x000fe20000000f00 */
[----:B------:R-:W-:Y:S06]  /*3300*/  @!P1 BRA `(.L_x_139) ;  /* 0x0000000000349947 */ /* 0x000fec0003800000 */
[----:B------:R-:W-:-:S13]  /*3310*/  FSETP.GTU.FTZ.AND P1, PT, |R22|, +INF , PT ;  /* 0x7f8000001600780b */ /* 0x000fda0003f3c200 */
[----:B------:R-:W-:Y:S01]  /*3320*/  @P1 FADD.FTZ R2, R22, 1 ;  /* 0x3f80000016021421 */ /* 0x000fe20000010000 */
[----:B------:R-:W-:Y:S06]  /*3330*/  @P1 BRA `(.L_x_139) ;  /* 0x0000000000281947 */ /* 0x000fec0003800000 */
[----:B------:R-:W-:-:S13]  /*3340*/  FSETP.NEU.FTZ.AND P1, PT, |R22|, +INF , PT ;  /* 0x7f8000001600780b */ /* 0x000fda0003f3d200 */
[----:B------:R-:W-:-:S04]  /*3350*/  @P1 FFMA R3, R22, 1.84467440737095516160e+19, RZ ;  /* 0x5f80000016031823 */ /* 0x000fc800000000ff */
[----:B------:R-:W0:Y:S02]  /*3360*/  @P1 MUFU.RSQ R2, R3 ;  /* 0x0000000300021308 */ /* 0x000e240000001400 */
[----:B0-----:R-:W-:Y:S01]  /*3370*/  @P1 FMUL.FTZ R12, R3, R2 ;  /* 0x00000002030c1220 */ /* 0x001fe20000410000 */
[----:B------:R-:W-:Y:S01]  /*3380*/  @P1 FMUL.FTZ R14, R2, 0.5 ;  /* 0x3f000000020e1820 */ /* 0x000fe20000410000 */
[----:B------:R-:W-:Y:S02]  /*3390*/  @!P1 IMAD.MOV.U32 R2, RZ, RZ, R22 ;  /* 0x000000ffff029224 */ /* 0x000fe400078e0016 */
[----:B------:R-:W-:-:S04]  /*33a0*/  @P1 FADD.FTZ R13, -R12, -RZ ;  /* 0x800000ff0c0d1221 */ /* 0x000fc80000010100 */
[----:B------:R-:W-:-:S04]  /*33b0*/  @P1 FFMA R13, R12, R13, R3 ;  /* 0x0000000d0c0d1223 */ /* 0x000fc80000000003 */
[----:B------:R-:W-:-:S04]  /*33c0*/  @P1 FFMA R13, R13, R14, R12 ;  /* 0x0000000e0d0d1223 */ /* 0x000fc8000000000c */
[----:B------:R-:W-:-:S07]  /*33d0*/  @P1 FMUL.FTZ R2, R13, 2.3283064365386962891e-10 ;  /* 0x2f8000000d021820 */ /* 0x000fce0000410000 */
.L_x_139:
[----:B------:R-:W-:Y:S01]  /*33e0*/  HFMA2 R3, -RZ, RZ, 0, 0 ;  /* 0x00000000ff037431 */ /* 0x000fe200000001ff */
[----:B------:R-:W-:Y:S01]  /*33f0*/  MOV R12, R2 ;  /* 0x00000002000c7202 */ /* 0x000fe20000000f00 */
[----:B------:R-:W-:-:S04]  /*3400*/  IMAD.MOV.U32 R2, RZ, RZ, R15 ;  /* 0x000000ffff027224 */ /* 0x000fc800078e000f */
[----:B------:R-:W-:Y:S05]  /*3410*/  RET.REL.NODEC R2 `(hma_batch_f32) ;  /* 0xffffffc802f87950 */ /* 0x000fea0003c3ffff */
.L_x_140:
        /* <DEDUP_REMOVED lines=14> */
.L_x_144:


//--------------------- .nv.shared.hma_many_series_one_param_f32 --------------------------
	.section	.nv.shared.hma_many_series_one_param_f32,"aw",@nobits
	.sectionflags	@""
	.align	16
	.zero		1024


//--------------------- .nv.shared.reserved.0     --------------------------
	.section	.nv.shared.reserved.0,"aw",@nobits
	.weak		__nv_reservedSMEM_offset_0_alias
	.size		__nv_reservedSMEM_offset_0_alias, 0, 64
	.other		__nv_reservedSMEM_offset_0_alias,@"STO_CUDA_RESERVED_SHARED STV_DEFAULT"
__nv_reservedSMEM_offset_0_alias:
	.zero		0
	.zero		64


//--------------------- .nv.shared.hma_batch_f32  --------------------------
	.section	.nv.shared.hma_batch_f32,"aw",@nobits
	.sectionflags	@""
	.align	16
	.zero		1024


//--------------------- .nv.constant0.hma_many_series_one_param_f32 --------------------------
	.section	.nv.constant0.hma_many_series_one_param_f32,"a",@progbits
	.sectionflags	@""
	.align	4
.nv.constant0.hma_many_series_one_param_f32:
	.zero		944


//--------------------- .nv.constant0.hma_batch_f32 --------------------------
	.section	.nv.constant0.hma_batch_f32,"a",@progbits
	.sectionflags	@""
	.align	4
.nv.constant0.hma_batch_f32:
	.zero		944


//--------------------- SYMBOLS --------------------------

	.type		.nv.reservedSmem.offset0,@object
	.size		.nv.reservedSmem.offset0,0x4
	.type		.nv.reservedSmem.cap,@object
	.size		.nv.reservedSmem.cap,0x4
